//
// Generated by NVIDIA NVVM Compiler
//
// Compiler Build ID: CL-36424714
// Cuda compilation tools, release 13.0, V13.0.88
// Based on NVVM 20.0.0
//

.version 9.0
.target sm_100
.address_size 64

	// .globl	rtruncnorm_kernel
.global .align 4 .b8 precalc_xorwow_matrix[102400];
.global .align 4 .b8 precalc_xorwow_offset_matrix[102400];
.global .align 4 .b8 mrg32k3aM1[2304];
.global .align 4 .b8 mrg32k3aM2[2304];
.global .align 4 .b8 mrg32k3aM1SubSeq[2016];
.global .align 4 .b8 mrg32k3aM2SubSeq[2016];
.global .align 4 .b8 mrg32k3aM1Seq[2304];
.global .align 4 .b8 mrg32k3aM2Seq[2304];
.const .align 8 .b8 __cr_lgamma_table[72];

.visible .entry rtruncnorm_kernel(
	.param .u64 .ptr .align 1 rtruncnorm_kernel_param_0,
	.param .u32 rtruncnorm_kernel_param_1,
	.param .u64 .ptr .align 1 rtruncnorm_kernel_param_2,
	.param .u64 .ptr .align 1 rtruncnorm_kernel_param_3,
	.param .u64 .ptr .align 1 rtruncnorm_kernel_param_4,
	.param .u64 .ptr .align 1 rtruncnorm_kernel_param_5,
	.param .u32 rtruncnorm_kernel_param_6,
	.param .u32 rtruncnorm_kernel_param_7,
	.param .u32 rtruncnorm_kernel_param_8
)
{
	.local .align 8 .b8 	__local_depot0[48];
	.reg .b64 	%SP;
	.reg .b64 	%SPL;
	.reg .pred 	%p<91>;
	.reg .b32 	%r<1446>;
	.reg .b32 	%f<343>;
	.reg .b64 	%rd<41>;

	mov.u64 	%SPL, __local_depot0;
	ld.param.u32 	%r613, [rtruncnorm_kernel_param_1];
	ld.param.u64 	%rd17, [rtruncnorm_kernel_param_3];
	ld.param.u64 	%rd18, [rtruncnorm_kernel_param_4];
	ld.param.u64 	%rd19, [rtruncnorm_kernel_param_5];
	ld.param.u32 	%r615, [rtruncnorm_kernel_param_6];
	ld.param.u32 	%r616, [rtruncnorm_kernel_param_7];
	ld.param.u32 	%r614, [rtruncnorm_kernel_param_8];
	add.u64 	%rd1, %SPL, 0;
	mov.u32 	%r617, %ctaid.x;
	mov.u32 	%r618, %ctaid.y;
	mov.u32 	%r619, %nctaid.x;
	mad.lo.s32 	%r620, %r618, %r619, %r617;
	mov.u32 	%r621, %ntid.x;
	mov.u32 	%r622, %ntid.y;
	mov.u32 	%r623, %ntid.z;
	mov.u32 	%r624, %tid.z;
	mov.u32 	%r625, %tid.y;
	mov.u32 	%r626, %tid.x;
	mad.lo.s32 	%r627, %r620, %r623, %r624;
	mad.lo.s32 	%r628, %r627, %r622, %r625;
	mad.lo.s32 	%r1, %r628, %r621, %r626;
	mad.lo.s32 	%r629, %r616, %r1, %r615;
	xor.b32  	%r630, %r629, -1429050551;
	mul.lo.s32 	%r631, %r630, 1099087573;
	setp.gt.s32 	%p1, %r629, -1;
	selp.b32 	%r632, -644748465, -1947113066, %p1;
	add.s32 	%r633, %r632, %r631;
	add.s32 	%r1434, %r633, 6615241;
	add.s32 	%r1134, %r631, 123456789;
	st.local.v2.u32 	[%rd1], {%r1434, %r1134};
	xor.b32  	%r1133, %r631, 362436069;
	add.s32 	%r1132, %r632, 521288629;
	st.local.v2.u32 	[%rd1+8], {%r1133, %r1132};
	xor.b32  	%r1131, %r632, 88675123;
	add.s32 	%r1130, %r631, 5783321;
	st.local.v2.u32 	[%rd1+16], {%r1131, %r1130};
	setp.eq.s32 	%p2, %r614, 0;
	@%p2 bra 	$L__BB0_115;
	cvt.s64.s32 	%rd40, %r614;
	mov.b32 	%r1117, 0;
$L__BB0_2:
	mov.u64 	%rd3, %rd40;
	and.b64  	%rd4, %rd3, 3;
	setp.eq.s64 	%p3, %rd4, 0;
	@%p3 bra 	$L__BB0_114;
	mul.wide.u32 	%rd21, %r1117, 3200;
	mov.u64 	%rd22, precalc_xorwow_matrix;
	add.s64 	%rd5, %rd22, %rd21;
	mov.b32 	%r1130, 0;
	mov.u32 	%r1131, %r1130;
	mov.u32 	%r1132, %r1130;
	mov.u32 	%r1133, %r1130;
	mov.u32 	%r1134, %r1130;
	mov.u32 	%r1123, %r1130;
$L__BB0_4:
	mul.wide.u32 	%rd23, %r1123, 4;
	add.s64 	%rd24, %rd1, %rd23;
	ld.local.u32 	%r20, [%rd24+4];
	shl.b32 	%r21, %r1123, 5;
	mov.b32 	%r1129, 0;
$L__BB0_5:
	.pragma "nounroll";
	shr.u32 	%r637, %r20, %r1129;
	and.b32  	%r638, %r637, 1;
	setp.eq.b32 	%p4, %r638, 1;
	not.pred 	%p5, %p4;
	add.s32 	%r639, %r21, %r1129;
	mul.lo.s32 	%r640, %r639, 5;
	mul.wide.u32 	%rd25, %r640, 4;
	add.s64 	%rd6, %rd5, %rd25;
	@%p5 bra 	$L__BB0_7;
	ld.global.u32 	%r641, [%rd6];
	xor.b32  	%r1134, %r1134, %r641;
	ld.global.u32 	%r642, [%rd6+4];
	xor.b32  	%r1133, %r1133, %r642;
	ld.global.u32 	%r643, [%rd6+8];
	xor.b32  	%r1132, %r1132, %r643;
	ld.global.u32 	%r644, [%rd6+12];
	xor.b32  	%r1131, %r1131, %r644;
	ld.global.u32 	%r645, [%rd6+16];
	xor.b32  	%r1130, %r1130, %r645;
$L__BB0_7:
	and.b32  	%r647, %r637, 2;
	setp.eq.s32 	%p6, %r647, 0;
	@%p6 bra 	$L__BB0_9;
	ld.global.u32 	%r648, [%rd6+20];
	xor.b32  	%r1134, %r1134, %r648;
	ld.global.u32 	%r649, [%rd6+24];
	xor.b32  	%r1133, %r1133, %r649;
	ld.global.u32 	%r650, [%rd6+28];
	xor.b32  	%r1132, %r1132, %r650;
	ld.global.u32 	%r651, [%rd6+32];
	xor.b32  	%r1131, %r1131, %r651;
	ld.global.u32 	%r652, [%rd6+36];
	xor.b32  	%r1130, %r1130, %r652;
$L__BB0_9:
	and.b32  	%r654, %r637, 4;
	setp.eq.s32 	%p7, %r654, 0;
	@%p7 bra 	$L__BB0_11;
	ld.global.u32 	%r655, [%rd6+40];
	xor.b32  	%r1134, %r1134, %r655;
	ld.global.u32 	%r656, [%rd6+44];
	xor.b32  	%r1133, %r1133, %r656;
	ld.global.u32 	%r657, [%rd6+48];
	xor.b32  	%r1132, %r1132, %r657;
	ld.global.u32 	%r658, [%rd6+52];
	xor.b32  	%r1131, %r1131, %r658;
	ld.global.u32 	%r659, [%rd6+56];
	xor.b32  	%r1130, %r1130, %r659;
$L__BB0_11:
	and.b32  	%r661, %r637, 8;
	setp.eq.s32 	%p8, %r661, 0;
	@%p8 bra 	$L__BB0_13;
	ld.global.u32 	%r662, [%rd6+60];
	xor.b32  	%r1134, %r1134, %r662;
	ld.global.u32 	%r663, [%rd6+64];
	xor.b32  	%r1133, %r1133, %r663;
	ld.global.u32 	%r664, [%rd6+68];
	xor.b32  	%r1132, %r1132, %r664;
	ld.global.u32 	%r665, [%rd6+72];
	xor.b32  	%r1131, %r1131, %r665;
	ld.global.u32 	%r666, [%rd6+76];
	xor.b32  	%r1130, %r1130, %r666;
$L__BB0_13:
	and.b32  	%r668, %r637, 16;
	setp.eq.s32 	%p9, %r668, 0;
	@%p9 bra 	$L__BB0_15;
	ld.global.u32 	%r669, [%rd6+80];
	xor.b32  	%r1134, %r1134, %r669;
	ld.global.u32 	%r670, [%rd6+84];
	xor.b32  	%r1133, %r1133, %r670;
	ld.global.u32 	%r671, [%rd6+88];
	xor.b32  	%r1132, %r1132, %r671;
	ld.global.u32 	%r672, [%rd6+92];
	xor.b32  	%r1131, %r1131, %r672;
	ld.global.u32 	%r673, [%rd6+96];
	xor.b32  	%r1130, %r1130, %r673;
$L__BB0_15:
	and.b32  	%r675, %r637, 32;
	setp.eq.s32 	%p10, %r675, 0;
	@%p10 bra 	$L__BB0_17;
	ld.global.u32 	%r676, [%rd6+100];
	xor.b32  	%r1134, %r1134, %r676;
	ld.global.u32 	%r677, [%rd6+104];
	xor.b32  	%r1133, %r1133, %r677;
	ld.global.u32 	%r678, [%rd6+108];
	xor.b32  	%r1132, %r1132, %r678;
	ld.global.u32 	%r679, [%rd6+112];
	xor.b32  	%r1131, %r1131, %r679;
	ld.global.u32 	%r680, [%rd6+116];
	xor.b32  	%r1130, %r1130, %r680;
$L__BB0_17:
	and.b32  	%r682, %r637, 64;
	setp.eq.s32 	%p11, %r682, 0;
	@%p11 bra 	$L__BB0_19;
	ld.global.u32 	%r683, [%rd6+120];
	xor.b32  	%r1134, %r1134, %r683;
	ld.global.u32 	%r684, [%rd6+124];
	xor.b32  	%r1133, %r1133, %r684;
	ld.global.u32 	%r685, [%rd6+128];
	xor.b32  	%r1132, %r1132, %r685;
	ld.global.u32 	%r686, [%rd6+132];
	xor.b32  	%r1131, %r1131, %r686;
	ld.global.u32 	%r687, [%rd6+136];
	xor.b32  	%r1130, %r1130, %r687;
$L__BB0_19:
	and.b32  	%r689, %r637, 128;
	setp.eq.s32 	%p12, %r689, 0;
	@%p12 bra 	$L__BB0_21;
	ld.global.u32 	%r690, [%rd6+140];
	xor.b32  	%r1134, %r1134, %r690;
	ld.global.u32 	%r691, [%rd6+144];
	xor.b32  	%r1133, %r1133, %r691;
	ld.global.u32 	%r692, [%rd6+148];
	xor.b32  	%r1132, %r1132, %r692;
	ld.global.u32 	%r693, [%rd6+152];
	xor.b32  	%r1131, %r1131, %r693;
	ld.global.u32 	%r694, [%rd6+156];
	xor.b32  	%r1130, %r1130, %r694;
$L__BB0_21:
	and.b32  	%r696, %r637, 256;
	setp.eq.s32 	%p13, %r696, 0;
	@%p13 bra 	$L__BB0_23;
	ld.global.u32 	%r697, [%rd6+160];
	xor.b32  	%r1134, %r1134, %r697;
	ld.global.u32 	%r698, [%rd6+164];
	xor.b32  	%r1133, %r1133, %r698;
	ld.global.u32 	%r699, [%rd6+168];
	xor.b32  	%r1132, %r1132, %r699;
	ld.global.u32 	%r700, [%rd6+172];
	xor.b32  	%r1131, %r1131, %r700;
	ld.global.u32 	%r701, [%rd6+176];
	xor.b32  	%r1130, %r1130, %r701;
$L__BB0_23:
	and.b32  	%r703, %r637, 512;
	setp.eq.s32 	%p14, %r703, 0;
	@%p14 bra 	$L__BB0_25;
	ld.global.u32 	%r704, [%rd6+180];
	xor.b32  	%r1134, %r1134, %r704;
	ld.global.u32 	%r705, [%rd6+184];
	xor.b32  	%r1133, %r1133, %r705;
	ld.global.u32 	%r706, [%rd6+188];
	xor.b32  	%r1132, %r1132, %r706;
	ld.global.u32 	%r707, [%rd6+192];
	xor.b32  	%r1131, %r1131, %r707;
	ld.global.u32 	%r708, [%rd6+196];
	xor.b32  	%r1130, %r1130, %r708;
$L__BB0_25:
	and.b32  	%r710, %r637, 1024;
	setp.eq.s32 	%p15, %r710, 0;
	@%p15 bra 	$L__BB0_27;
	ld.global.u32 	%r711, [%rd6+200];
	xor.b32  	%r1134, %r1134, %r711;
	ld.global.u32 	%r712, [%rd6+204];
	xor.b32  	%r1133, %r1133, %r712;
	ld.global.u32 	%r713, [%rd6+208];
	xor.b32  	%r1132, %r1132, %r713;
	ld.global.u32 	%r714, [%rd6+212];
	xor.b32  	%r1131, %r1131, %r714;
	ld.global.u32 	%r715, [%rd6+216];
	xor.b32  	%r1130, %r1130, %r715;
$L__BB0_27:
	and.b32  	%r717, %r637, 2048;
	setp.eq.s32 	%p16, %r717, 0;
	@%p16 bra 	$L__BB0_29;
	ld.global.u32 	%r718, [%rd6+220];
	xor.b32  	%r1134, %r1134, %r718;
	ld.global.u32 	%r719, [%rd6+224];
	xor.b32  	%r1133, %r1133, %r719;
	ld.global.u32 	%r720, [%rd6+228];
	xor.b32  	%r1132, %r1132, %r720;
	ld.global.u32 	%r721, [%rd6+232];
	xor.b32  	%r1131, %r1131, %r721;
	ld.global.u32 	%r722, [%rd6+236];
	xor.b32  	%r1130, %r1130, %r722;
$L__BB0_29:
	and.b32  	%r724, %r637, 4096;
	setp.eq.s32 	%p17, %r724, 0;
	@%p17 bra 	$L__BB0_31;
	ld.global.u32 	%r725, [%rd6+240];
	xor.b32  	%r1134, %r1134, %r725;
	ld.global.u32 	%r726, [%rd6+244];
	xor.b32  	%r1133, %r1133, %r726;
	ld.global.u32 	%r727, [%rd6+248];
	xor.b32  	%r1132, %r1132, %r727;
	ld.global.u32 	%r728, [%rd6+252];
	xor.b32  	%r1131, %r1131, %r728;
	ld.global.u32 	%r729, [%rd6+256];
	xor.b32  	%r1130, %r1130, %r729;
$L__BB0_31:
	and.b32  	%r731, %r637, 8192;
	setp.eq.s32 	%p18, %r731, 0;
	@%p18 bra 	$L__BB0_33;
	ld.global.u32 	%r732, [%rd6+260];
	xor.b32  	%r1134, %r1134, %r732;
	ld.global.u32 	%r733, [%rd6+264];
	xor.b32  	%r1133, %r1133, %r733;
	ld.global.u32 	%r734, [%rd6+268];
	xor.b32  	%r1132, %r1132, %r734;
	ld.global.u32 	%r735, [%rd6+272];
	xor.b32  	%r1131, %r1131, %r735;
	ld.global.u32 	%r736, [%rd6+276];
	xor.b32  	%r1130, %r1130, %r736;
$L__BB0_33:
	and.b32  	%r738, %r637, 16384;
	setp.eq.s32 	%p19, %r738, 0;
	@%p19 bra 	$L__BB0_35;
	ld.global.u32 	%r739, [%rd6+280];
	xor.b32  	%r1134, %r1134, %r739;
	ld.global.u32 	%r740, [%rd6+284];
	xor.b32  	%r1133, %r1133, %r740;
	ld.global.u32 	%r741, [%rd6+288];
	xor.b32  	%r1132, %r1132, %r741;
	ld.global.u32 	%r742, [%rd6+292];
	xor.b32  	%r1131, %r1131, %r742;
	ld.global.u32 	%r743, [%rd6+296];
	xor.b32  	%r1130, %r1130, %r743;
$L__BB0_35:
	and.b32  	%r745, %r637, 32768;
	setp.eq.s32 	%p20, %r745, 0;
	@%p20 bra 	$L__BB0_37;
	ld.global.u32 	%r746, [%rd6+300];
	xor.b32  	%r1134, %r1134, %r746;
	ld.global.u32 	%r747, [%rd6+304];
	xor.b32  	%r1133, %r1133, %r747;
	ld.global.u32 	%r748, [%rd6+308];
	xor.b32  	%r1132, %r1132, %r748;
	ld.global.u32 	%r749, [%rd6+312];
	xor.b32  	%r1131, %r1131, %r749;
	ld.global.u32 	%r750, [%rd6+316];
	xor.b32  	%r1130, %r1130, %r750;
$L__BB0_37:
	add.s32 	%r1129, %r1129, 16;
	setp.ne.s32 	%p21, %r1129, 32;
	@%p21 bra 	$L__BB0_5;
	mad.lo.s32 	%r751, %r1123, -31, %r21;
	add.s32 	%r1123, %r751, 1;
	setp.ne.s32 	%p22, %r1123, 5;
	@%p22 bra 	$L__BB0_4;
	st.local.u32 	[%rd1+4], %r1134;
	st.local.v2.u32 	[%rd1+8], {%r1133, %r1132};
	st.local.v2.u32 	[%rd1+16], {%r1131, %r1130};
	setp.eq.s64 	%p23, %rd4, 1;
	@%p23 bra 	$L__BB0_114;
	mov.b32 	%r1130, 0;
	mov.u32 	%r1131, %r1130;
	mov.u32 	%r1132, %r1130;
	mov.u32 	%r1133, %r1130;
	mov.u32 	%r1134, %r1130;
	mov.u32 	%r1215, %r1130;
$L__BB0_41:
	mul.wide.u32 	%rd26, %r1215, 4;
	add.s64 	%rd27, %rd1, %rd26;
	ld.local.u32 	%r196, [%rd27+4];
	shl.b32 	%r197, %r1215, 5;
	mov.b32 	%r1221, 0;
$L__BB0_42:
	.pragma "nounroll";
	shr.u32 	%r754, %r196, %r1221;
	and.b32  	%r755, %r754, 1;
	setp.eq.b32 	%p24, %r755, 1;
	not.pred 	%p25, %p24;
	add.s32 	%r756, %r197, %r1221;
	mul.lo.s32 	%r757, %r756, 5;
	mul.wide.u32 	%rd28, %r757, 4;
	add.s64 	%rd7, %rd5, %rd28;
	@%p25 bra 	$L__BB0_44;
	ld.global.u32 	%r758, [%rd7];
	xor.b32  	%r1134, %r1134, %r758;
	ld.global.u32 	%r759, [%rd7+4];
	xor.b32  	%r1133, %r1133, %r759;
	ld.global.u32 	%r760, [%rd7+8];
	xor.b32  	%r1132, %r1132, %r760;
	ld.global.u32 	%r761, [%rd7+12];
	xor.b32  	%r1131, %r1131, %r761;
	ld.global.u32 	%r762, [%rd7+16];
	xor.b32  	%r1130, %r1130, %r762;
$L__BB0_44:
	and.b32  	%r764, %r754, 2;
	setp.eq.s32 	%p26, %r764, 0;
	@%p26 bra 	$L__BB0_46;
	ld.global.u32 	%r765, [%rd7+20];
	xor.b32  	%r1134, %r1134, %r765;
	ld.global.u32 	%r766, [%rd7+24];
	xor.b32  	%r1133, %r1133, %r766;
	ld.global.u32 	%r767, [%rd7+28];
	xor.b32  	%r1132, %r1132, %r767;
	ld.global.u32 	%r768, [%rd7+32];
	xor.b32  	%r1131, %r1131, %r768;
	ld.global.u32 	%r769, [%rd7+36];
	xor.b32  	%r1130, %r1130, %r769;
$L__BB0_46:
	and.b32  	%r771, %r754, 4;
	setp.eq.s32 	%p27, %r771, 0;
	@%p27 bra 	$L__BB0_48;
	ld.global.u32 	%r772, [%rd7+40];
	xor.b32  	%r1134, %r1134, %r772;
	ld.global.u32 	%r773, [%rd7+44];
	xor.b32  	%r1133, %r1133, %r773;
	ld.global.u32 	%r774, [%rd7+48];
	xor.b32  	%r1132, %r1132, %r774;
	ld.global.u32 	%r775, [%rd7+52];
	xor.b32  	%r1131, %r1131, %r775;
	ld.global.u32 	%r776, [%rd7+56];
	xor.b32  	%r1130, %r1130, %r776;
$L__BB0_48:
	and.b32  	%r778, %r754, 8;
	setp.eq.s32 	%p28, %r778, 0;
	@%p28 bra 	$L__BB0_50;
	ld.global.u32 	%r779, [%rd7+60];
	xor.b32  	%r1134, %r1134, %r779;
	ld.global.u32 	%r780, [%rd7+64];
	xor.b32  	%r1133, %r1133, %r780;
	ld.global.u32 	%r781, [%rd7+68];
	xor.b32  	%r1132, %r1132, %r781;
	ld.global.u32 	%r782, [%rd7+72];
	xor.b32  	%r1131, %r1131, %r782;
	ld.global.u32 	%r783, [%rd7+76];
	xor.b32  	%r1130, %r1130, %r783;
$L__BB0_50:
	and.b32  	%r785, %r754, 16;
	setp.eq.s32 	%p29, %r785, 0;
	@%p29 bra 	$L__BB0_52;
	ld.global.u32 	%r786, [%rd7+80];
	xor.b32  	%r1134, %r1134, %r786;
	ld.global.u32 	%r787, [%rd7+84];
	xor.b32  	%r1133, %r1133, %r787;
	ld.global.u32 	%r788, [%rd7+88];
	xor.b32  	%r1132, %r1132, %r788;
	ld.global.u32 	%r789, [%rd7+92];
	xor.b32  	%r1131, %r1131, %r789;
	ld.global.u32 	%r790, [%rd7+96];
	xor.b32  	%r1130, %r1130, %r790;
$L__BB0_52:
	and.b32  	%r792, %r754, 32;
	setp.eq.s32 	%p30, %r792, 0;
	@%p30 bra 	$L__BB0_54;
	ld.global.u32 	%r793, [%rd7+100];
	xor.b32  	%r1134, %r1134, %r793;
	ld.global.u32 	%r794, [%rd7+104];
	xor.b32  	%r1133, %r1133, %r794;
	ld.global.u32 	%r795, [%rd7+108];
	xor.b32  	%r1132, %r1132, %r795;
	ld.global.u32 	%r796, [%rd7+112];
	xor.b32  	%r1131, %r1131, %r796;
	ld.global.u32 	%r797, [%rd7+116];
	xor.b32  	%r1130, %r1130, %r797;
$L__BB0_54:
	and.b32  	%r799, %r754, 64;
	setp.eq.s32 	%p31, %r799, 0;
	@%p31 bra 	$L__BB0_56;
	ld.global.u32 	%r800, [%rd7+120];
	xor.b32  	%r1134, %r1134, %r800;
	ld.global.u32 	%r801, [%rd7+124];
	xor.b32  	%r1133, %r1133, %r801;
	ld.global.u32 	%r802, [%rd7+128];
	xor.b32  	%r1132, %r1132, %r802;
	ld.global.u32 	%r803, [%rd7+132];
	xor.b32  	%r1131, %r1131, %r803;
	ld.global.u32 	%r804, [%rd7+136];
	xor.b32  	%r1130, %r1130, %r804;
$L__BB0_56:
	and.b32  	%r806, %r754, 128;
	setp.eq.s32 	%p32, %r806, 0;
	@%p32 bra 	$L__BB0_58;
	ld.global.u32 	%r807, [%rd7+140];
	xor.b32  	%r1134, %r1134, %r807;
	ld.global.u32 	%r808, [%rd7+144];
	xor.b32  	%r1133, %r1133, %r808;
	ld.global.u32 	%r809, [%rd7+148];
	xor.b32  	%r1132, %r1132, %r809;
	ld.global.u32 	%r810, [%rd7+152];
	xor.b32  	%r1131, %r1131, %r810;
	ld.global.u32 	%r811, [%rd7+156];
	xor.b32  	%r1130, %r1130, %r811;
$L__BB0_58:
	and.b32  	%r813, %r754, 256;
	setp.eq.s32 	%p33, %r813, 0;
	@%p33 bra 	$L__BB0_60;
	ld.global.u32 	%r814, [%rd7+160];
	xor.b32  	%r1134, %r1134, %r814;
	ld.global.u32 	%r815, [%rd7+164];
	xor.b32  	%r1133, %r1133, %r815;
	ld.global.u32 	%r816, [%rd7+168];
	xor.b32  	%r1132, %r1132, %r816;
	ld.global.u32 	%r817, [%rd7+172];
	xor.b32  	%r1131, %r1131, %r817;
	ld.global.u32 	%r818, [%rd7+176];
	xor.b32  	%r1130, %r1130, %r818;
$L__BB0_60:
	and.b32  	%r820, %r754, 512;
	setp.eq.s32 	%p34, %r820, 0;
	@%p34 bra 	$L__BB0_62;
	ld.global.u32 	%r821, [%rd7+180];
	xor.b32  	%r1134, %r1134, %r821;
	ld.global.u32 	%r822, [%rd7+184];
	xor.b32  	%r1133, %r1133, %r822;
	ld.global.u32 	%r823, [%rd7+188];
	xor.b32  	%r1132, %r1132, %r823;
	ld.global.u32 	%r824, [%rd7+192];
	xor.b32  	%r1131, %r1131, %r824;
	ld.global.u32 	%r825, [%rd7+196];
	xor.b32  	%r1130, %r1130, %r825;
$L__BB0_62:
	and.b32  	%r827, %r754, 1024;
	setp.eq.s32 	%p35, %r827, 0;
	@%p35 bra 	$L__BB0_64;
	ld.global.u32 	%r828, [%rd7+200];
	xor.b32  	%r1134, %r1134, %r828;
	ld.global.u32 	%r829, [%rd7+204];
	xor.b32  	%r1133, %r1133, %r829;
	ld.global.u32 	%r830, [%rd7+208];
	xor.b32  	%r1132, %r1132, %r830;
	ld.global.u32 	%r831, [%rd7+212];
	xor.b32  	%r1131, %r1131, %r831;
	ld.global.u32 	%r832, [%rd7+216];
	xor.b32  	%r1130, %r1130, %r832;
$L__BB0_64:
	and.b32  	%r834, %r754, 2048;
	setp.eq.s32 	%p36, %r834, 0;
	@%p36 bra 	$L__BB0_66;
	ld.global.u32 	%r835, [%rd7+220];
	xor.b32  	%r1134, %r1134, %r835;
	ld.global.u32 	%r836, [%rd7+224];
	xor.b32  	%r1133, %r1133, %r836;
	ld.global.u32 	%r837, [%rd7+228];
	xor.b32  	%r1132, %r1132, %r837;
	ld.global.u32 	%r838, [%rd7+232];
	xor.b32  	%r1131, %r1131, %r838;
	ld.global.u32 	%r839, [%rd7+236];
	xor.b32  	%r1130, %r1130, %r839;
$L__BB0_66:
	and.b32  	%r841, %r754, 4096;
	setp.eq.s32 	%p37, %r841, 0;
	@%p37 bra 	$L__BB0_68;
	ld.global.u32 	%r842, [%rd7+240];
	xor.b32  	%r1134, %r1134, %r842;
	ld.global.u32 	%r843, [%rd7+244];
	xor.b32  	%r1133, %r1133, %r843;
	ld.global.u32 	%r844, [%rd7+248];
	xor.b32  	%r1132, %r1132, %r844;
	ld.global.u32 	%r845, [%rd7+252];
	xor.b32  	%r1131, %r1131, %r845;
	ld.global.u32 	%r846, [%rd7+256];
	xor.b32  	%r1130, %r1130, %r846;
$L__BB0_68:
	and.b32  	%r848, %r754, 8192;
	setp.eq.s32 	%p38, %r848, 0;
	@%p38 bra 	$L__BB0_70;
	ld.global.u32 	%r849, [%rd7+260];
	xor.b32  	%r1134, %r1134, %r849;
	ld.global.u32 	%r850, [%rd7+264];
	xor.b32  	%r1133, %r1133, %r850;
	ld.global.u32 	%r851, [%rd7+268];
	xor.b32  	%r1132, %r1132, %r851;
	ld.global.u32 	%r852, [%rd7+272];
	xor.b32  	%r1131, %r1131, %r852;
	ld.global.u32 	%r853, [%rd7+276];
	xor.b32  	%r1130, %r1130, %r853;
$L__BB0_70:
	and.b32  	%r855, %r754, 16384;
	setp.eq.s32 	%p39, %r855, 0;
	@%p39 bra 	$L__BB0_72;
	ld.global.u32 	%r856, [%rd7+280];
	xor.b32  	%r1134, %r1134, %r856;
	ld.global.u32 	%r857, [%rd7+284];
	xor.b32  	%r1133, %r1133, %r857;
	ld.global.u32 	%r858, [%rd7+288];
	xor.b32  	%r1132, %r1132, %r858;
	ld.global.u32 	%r859, [%rd7+292];
	xor.b32  	%r1131, %r1131, %r859;
	ld.global.u32 	%r860, [%rd7+296];
	xor.b32  	%r1130, %r1130, %r860;
$L__BB0_72:
	and.b32  	%r862, %r754, 32768;
	setp.eq.s32 	%p40, %r862, 0;
	@%p40 bra 	$L__BB0_74;
	ld.global.u32 	%r863, [%rd7+300];
	xor.b32  	%r1134, %r1134, %r863;
	ld.global.u32 	%r864, [%rd7+304];
	xor.b32  	%r1133, %r1133, %r864;
	ld.global.u32 	%r865, [%rd7+308];
	xor.b32  	%r1132, %r1132, %r865;
	ld.global.u32 	%r866, [%rd7+312];
	xor.b32  	%r1131, %r1131, %r866;
	ld.global.u32 	%r867, [%rd7+316];
	xor.b32  	%r1130, %r1130, %r867;
$L__BB0_74:
	add.s32 	%r1221, %r1221, 16;
	setp.ne.s32 	%p41, %r1221, 32;
	@%p41 bra 	$L__BB0_42;
	mad.lo.s32 	%r868, %r1215, -31, %r197;
	add.s32 	%r1215, %r868, 1;
	setp.ne.s32 	%p42, %r1215, 5;
	@%p42 bra 	$L__BB0_41;
	st.local.u32 	[%rd1+4], %r1134;
	st.local.v2.u32 	[%rd1+8], {%r1133, %r1132};
	st.local.v2.u32 	[%rd1+16], {%r1131, %r1130};
	setp.ne.s64 	%p43, %rd4, 3;
	@%p43 bra 	$L__BB0_114;
	mov.b32 	%r1130, 0;
	mov.u32 	%r1131, %r1130;
	mov.u32 	%r1132, %r1130;
	mov.u32 	%r1133, %r1130;
	mov.u32 	%r1134, %r1130;
	mov.u32 	%r1307, %r1130;
$L__BB0_78:
	mul.wide.u32 	%rd29, %r1307, 4;
	add.s64 	%rd30, %rd1, %rd29;
	ld.local.u32 	%r372, [%rd30+4];
	shl.b32 	%r373, %r1307, 5;
	mov.b32 	%r1313, 0;
$L__BB0_79:
	.pragma "nounroll";
	shr.u32 	%r871, %r372, %r1313;
	and.b32  	%r872, %r871, 1;
	setp.eq.b32 	%p44, %r872, 1;
	not.pred 	%p45, %p44;
	add.s32 	%r873, %r373, %r1313;
	mul.lo.s32 	%r874, %r873, 5;
	mul.wide.u32 	%rd31, %r874, 4;
	add.s64 	%rd8, %rd5, %rd31;
	@%p45 bra 	$L__BB0_81;
	ld.global.u32 	%r875, [%rd8];
	xor.b32  	%r1134, %r1134, %r875;
	ld.global.u32 	%r876, [%rd8+4];
	xor.b32  	%r1133, %r1133, %r876;
	ld.global.u32 	%r877, [%rd8+8];
	xor.b32  	%r1132, %r1132, %r877;
	ld.global.u32 	%r878, [%rd8+12];
	xor.b32  	%r1131, %r1131, %r878;
	ld.global.u32 	%r879, [%rd8+16];
	xor.b32  	%r1130, %r1130, %r879;
$L__BB0_81:
	and.b32  	%r881, %r871, 2;
	setp.eq.s32 	%p46, %r881, 0;
	@%p46 bra 	$L__BB0_83;
	ld.global.u32 	%r882, [%rd8+20];
	xor.b32  	%r1134, %r1134, %r882;
	ld.global.u32 	%r883, [%rd8+24];
	xor.b32  	%r1133, %r1133, %r883;
	ld.global.u32 	%r884, [%rd8+28];
	xor.b32  	%r1132, %r1132, %r884;
	ld.global.u32 	%r885, [%rd8+32];
	xor.b32  	%r1131, %r1131, %r885;
	ld.global.u32 	%r886, [%rd8+36];
	xor.b32  	%r1130, %r1130, %r886;
$L__BB0_83:
	and.b32  	%r888, %r871, 4;
	setp.eq.s32 	%p47, %r888, 0;
	@%p47 bra 	$L__BB0_85;
	ld.global.u32 	%r889, [%rd8+40];
	xor.b32  	%r1134, %r1134, %r889;
	ld.global.u32 	%r890, [%rd8+44];
	xor.b32  	%r1133, %r1133, %r890;
	ld.global.u32 	%r891, [%rd8+48];
	xor.b32  	%r1132, %r1132, %r891;
	ld.global.u32 	%r892, [%rd8+52];
	xor.b32  	%r1131, %r1131, %r892;
	ld.global.u32 	%r893, [%rd8+56];
	xor.b32  	%r1130, %r1130, %r893;
$L__BB0_85:
	and.b32  	%r895, %r871, 8;
	setp.eq.s32 	%p48, %r895, 0;
	@%p48 bra 	$L__BB0_87;
	ld.global.u32 	%r896, [%rd8+60];
	xor.b32  	%r1134, %r1134, %r896;
	ld.global.u32 	%r897, [%rd8+64];
	xor.b32  	%r1133, %r1133, %r897;
	ld.global.u32 	%r898, [%rd8+68];
	xor.b32  	%r1132, %r1132, %r898;
	ld.global.u32 	%r899, [%rd8+72];
	xor.b32  	%r1131, %r1131, %r899;
	ld.global.u32 	%r900, [%rd8+76];
	xor.b32  	%r1130, %r1130, %r900;
$L__BB0_87:
	and.b32  	%r902, %r871, 16;
	setp.eq.s32 	%p49, %r902, 0;
	@%p49 bra 	$L__BB0_89;
	ld.global.u32 	%r903, [%rd8+80];
	xor.b32  	%r1134, %r1134, %r903;
	ld.global.u32 	%r904, [%rd8+84];
	xor.b32  	%r1133, %r1133, %r904;
	ld.global.u32 	%r905, [%rd8+88];
	xor.b32  	%r1132, %r1132, %r905;
	ld.global.u32 	%r906, [%rd8+92];
	xor.b32  	%r1131, %r1131, %r906;
	ld.global.u32 	%r907, [%rd8+96];
	xor.b32  	%r1130, %r1130, %r907;
$L__BB0_89:
	and.b32  	%r909, %r871, 32;
	setp.eq.s32 	%p50, %r909, 0;
	@%p50 bra 	$L__BB0_91;
	ld.global.u32 	%r910, [%rd8+100];
	xor.b32  	%r1134, %r1134, %r910;
	ld.global.u32 	%r911, [%rd8+104];
	xor.b32  	%r1133, %r1133, %r911;
	ld.global.u32 	%r912, [%rd8+108];
	xor.b32  	%r1132, %r1132, %r912;
	ld.global.u32 	%r913, [%rd8+112];
	xor.b32  	%r1131, %r1131, %r913;
	ld.global.u32 	%r914, [%rd8+116];
	xor.b32  	%r1130, %r1130, %r914;
$L__BB0_91:
	and.b32  	%r916, %r871, 64;
	setp.eq.s32 	%p51, %r916, 0;
	@%p51 bra 	$L__BB0_93;
	ld.global.u32 	%r917, [%rd8+120];
	xor.b32  	%r1134, %r1134, %r917;
	ld.global.u32 	%r918, [%rd8+124];
	xor.b32  	%r1133, %r1133, %r918;
	ld.global.u32 	%r919, [%rd8+128];
	xor.b32  	%r1132, %r1132, %r919;
	ld.global.u32 	%r920, [%rd8+132];
	xor.b32  	%r1131, %r1131, %r920;
	ld.global.u32 	%r921, [%rd8+136];
	xor.b32  	%r1130, %r1130, %r921;
$L__BB0_93:
	and.b32  	%r923, %r871, 128;
	setp.eq.s32 	%p52, %r923, 0;
	@%p52 bra 	$L__BB0_95;
	ld.global.u32 	%r924, [%rd8+140];
	xor.b32  	%r1134, %r1134, %r924;
	ld.global.u32 	%r925, [%rd8+144];
	xor.b32  	%r1133, %r1133, %r925;
	ld.global.u32 	%r926, [%rd8+148];
	xor.b32  	%r1132, %r1132, %r926;
	ld.global.u32 	%r927, [%rd8+152];
	xor.b32  	%r1131, %r1131, %r927;
	ld.global.u32 	%r928, [%rd8+156];
	xor.b32  	%r1130, %r1130, %r928;
$L__BB0_95:
	and.b32  	%r930, %r871, 256;
	setp.eq.s32 	%p53, %r930, 0;
	@%p53 bra 	$L__BB0_97;
	ld.global.u32 	%r931, [%rd8+160];
	xor.b32  	%r1134, %r1134, %r931;
	ld.global.u32 	%r932, [%rd8+164];
	xor.b32  	%r1133, %r1133, %r932;
	ld.global.u32 	%r933, [%rd8+168];
	xor.b32  	%r1132, %r1132, %r933;
	ld.global.u32 	%r934, [%rd8+172];
	xor.b32  	%r1131, %r1131, %r934;
	ld.global.u32 	%r935, [%rd8+176];
	xor.b32  	%r1130, %r1130, %r935;
$L__BB0_97:
	and.b32  	%r937, %r871, 512;
	setp.eq.s32 	%p54, %r937, 0;
	@%p54 bra 	$L__BB0_99;
	ld.global.u32 	%r938, [%rd8+180];
	xor.b32  	%r1134, %r1134, %r938;
	ld.global.u32 	%r939, [%rd8+184];
	xor.b32  	%r1133, %r1133, %r939;
	ld.global.u32 	%r940, [%rd8+188];
	xor.b32  	%r1132, %r1132, %r940;
	ld.global.u32 	%r941, [%rd8+192];
	xor.b32  	%r1131, %r1131, %r941;
	ld.global.u32 	%r942, [%rd8+196];
	xor.b32  	%r1130, %r1130, %r942;
$L__BB0_99:
	and.b32  	%r944, %r871, 1024;
	setp.eq.s32 	%p55, %r944, 0;
	@%p55 bra 	$L__BB0_101;
	ld.global.u32 	%r945, [%rd8+200];
	xor.b32  	%r1134, %r1134, %r945;
	ld.global.u32 	%r946, [%rd8+204];
	xor.b32  	%r1133, %r1133, %r946;
	ld.global.u32 	%r947, [%rd8+208];
	xor.b32  	%r1132, %r1132, %r947;
	ld.global.u32 	%r948, [%rd8+212];
	xor.b32  	%r1131, %r1131, %r948;
	ld.global.u32 	%r949, [%rd8+216];
	xor.b32  	%r1130, %r1130, %r949;
$L__BB0_101:
	and.b32  	%r951, %r871, 2048;
	setp.eq.s32 	%p56, %r951, 0;
	@%p56 bra 	$L__BB0_103;
	ld.global.u32 	%r952, [%rd8+220];
	xor.b32  	%r1134, %r1134, %r952;
	ld.global.u32 	%r953, [%rd8+224];
	xor.b32  	%r1133, %r1133, %r953;
	ld.global.u32 	%r954, [%rd8+228];
	xor.b32  	%r1132, %r1132, %r954;
	ld.global.u32 	%r955, [%rd8+232];
	xor.b32  	%r1131, %r1131, %r955;
	ld.global.u32 	%r956, [%rd8+236];
	xor.b32  	%r1130, %r1130, %r956;
$L__BB0_103:
	and.b32  	%r958, %r871, 4096;
	setp.eq.s32 	%p57, %r958, 0;
	@%p57 bra 	$L__BB0_105;
	ld.global.u32 	%r959, [%rd8+240];
	xor.b32  	%r1134, %r1134, %r959;
	ld.global.u32 	%r960, [%rd8+244];
	xor.b32  	%r1133, %r1133, %r960;
	ld.global.u32 	%r961, [%rd8+248];
	xor.b32  	%r1132, %r1132, %r961;
	ld.global.u32 	%r962, [%rd8+252];
	xor.b32  	%r1131, %r1131, %r962;
	ld.global.u32 	%r963, [%rd8+256];
	xor.b32  	%r1130, %r1130, %r963;
$L__BB0_105:
	and.b32  	%r965, %r871, 8192;
	setp.eq.s32 	%p58, %r965, 0;
	@%p58 bra 	$L__BB0_107;
	ld.global.u32 	%r966, [%rd8+260];
	xor.b32  	%r1134, %r1134, %r966;
	ld.global.u32 	%r967, [%rd8+264];
	xor.b32  	%r1133, %r1133, %r967;
	ld.global.u32 	%r968, [%rd8+268];
	xor.b32  	%r1132, %r1132, %r968;
	ld.global.u32 	%r969, [%rd8+272];
	xor.b32  	%r1131, %r1131, %r969;
	ld.global.u32 	%r970, [%rd8+276];
	xor.b32  	%r1130, %r1130, %r970;
$L__BB0_107:
	and.b32  	%r972, %r871, 16384;
	setp.eq.s32 	%p59, %r972, 0;
	@%p59 bra 	$L__BB0_109;
	ld.global.u32 	%r973, [%rd8+280];
	xor.b32  	%r1134, %r1134, %r973;
	ld.global.u32 	%r974, [%rd8+284];
	xor.b32  	%r1133, %r1133, %r974;
	ld.global.u32 	%r975, [%rd8+288];
	xor.b32  	%r1132, %r1132, %r975;
	ld.global.u32 	%r976, [%rd8+292];
	xor.b32  	%r1131, %r1131, %r976;
	ld.global.u32 	%r977, [%rd8+296];
	xor.b32  	%r1130, %r1130, %r977;
$L__BB0_109:
	and.b32  	%r979, %r871, 32768;
	setp.eq.s32 	%p60, %r979, 0;
	@%p60 bra 	$L__BB0_111;
	ld.global.u32 	%r980, [%rd8+300];
	xor.b32  	%r1134, %r1134, %r980;
	ld.global.u32 	%r981, [%rd8+304];
	xor.b32  	%r1133, %r1133, %r981;
	ld.global.u32 	%r982, [%rd8+308];
	xor.b32  	%r1132, %r1132, %r982;
	ld.global.u32 	%r983, [%rd8+312];
	xor.b32  	%r1131, %r1131, %r983;
	ld.global.u32 	%r984, [%rd8+316];
	xor.b32  	%r1130, %r1130, %r984;
$L__BB0_111:
	add.s32 	%r1313, %r1313, 16;
	setp.ne.s32 	%p61, %r1313, 32;
	@%p61 bra 	$L__BB0_79;
	mad.lo.s32 	%r985, %r1307, -31, %r373;
	add.s32 	%r1307, %r985, 1;
	setp.ne.s32 	%p62, %r1307, 5;
	@%p62 bra 	$L__BB0_78;
	st.local.u32 	[%rd1+4], %r1134;
	st.local.v2.u32 	[%rd1+8], {%r1133, %r1132};
	st.local.v2.u32 	[%rd1+16], {%r1131, %r1130};
$L__BB0_114:
	shr.u64 	%rd40, %rd3, 2;
	add.s32 	%r1117, %r1117, 1;
	setp.gt.u64 	%p63, %rd3, 3;
	@%p63 bra 	$L__BB0_2;
$L__BB0_115:
	setp.ge.s32 	%p64, %r1, %r613;
	@%p64 bra 	$L__BB0_139;
	ld.param.u64 	%rd39, [rtruncnorm_kernel_param_2];
	ld.param.u64 	%rd38, [rtruncnorm_kernel_param_0];
	cvta.to.global.u64 	%rd32, %rd18;
	mul.wide.s32 	%rd33, %r1, 4;
	add.s64 	%rd10, %rd32, %rd33;
	ld.global.f32 	%f337, [%rd10];
	abs.f32 	%f48, %f337;
	setp.equ.f32 	%p65, %f48, 0f7F800000;
	cvta.to.global.u64 	%rd34, %rd19;
	add.s64 	%rd11, %rd34, %rd33;
	cvta.to.global.u64 	%rd35, %rd39;
	add.s64 	%rd12, %rd35, %rd33;
	cvta.to.global.u64 	%rd36, %rd17;
	add.s64 	%rd13, %rd36, %rd33;
	cvta.to.global.u64 	%rd37, %rd38;
	add.s64 	%rd14, %rd37, %rd33;
	ld.global.f32 	%f340, [%rd11];
	@%p65 bra 	$L__BB0_126;
	abs.f32 	%f49, %f340;
	setp.equ.f32 	%p66, %f49, 0f7F800000;
	@%p66 bra 	$L__BB0_126;
	ld.global.f32 	%f3, [%rd12];
	sub.f32 	%f50, %f337, %f3;
	ld.global.f32 	%f4, [%rd13];
	div.rn.f32 	%f5, %f50, %f4;
	sub.f32 	%f51, %f340, %f3;
	div.rn.f32 	%f6, %f51, %f4;
	shr.u32 	%r986, %r1134, 2;
	xor.b32  	%r987, %r986, %r1134;
	shl.b32 	%r988, %r1130, 4;
	shl.b32 	%r989, %r987, 1;
	xor.b32  	%r990, %r989, %r988;
	xor.b32  	%r991, %r990, %r987;
	xor.b32  	%r1412, %r991, %r1130;
	add.s32 	%r992, %r1434, %r1412;
	add.s32 	%r993, %r992, 362437;
	cvt.rn.f32.u32 	%f52, %r993;
	fma.rn.f32 	%f53, %f52, 0f2F800000, 0f2F000000;
	sub.f32 	%f7, %f6, %f5;
	fma.rn.f32 	%f335, %f7, %f53, %f5;
	neg.f32 	%f54, %f335;
	mul.f32 	%f55, %f335, %f54;
	mul.f32 	%f56, %f55, 0f3F000000;
	fma.rn.f32 	%f57, %f56, 0f3BBB989D, 0f3F000000;
	cvt.sat.f32.f32 	%f58, %f57;
	mov.f32 	%f59, 0f4B400001;
	mov.f32 	%f60, 0f437C0000;
	fma.rm.f32 	%f61, %f58, %f60, %f59;
	add.f32 	%f62, %f61, 0fCB40007F;
	neg.f32 	%f63, %f62;
	fma.rn.f32 	%f64, %f56, 0f3FB8AA3B, %f63;
	fma.rn.f32 	%f65, %f56, 0f32A57060, %f64;
	mov.b32 	%r994, %f61;
	shl.b32 	%r995, %r994, 23;
	mov.b32 	%f66, %r995;
	ex2.approx.ftz.f32 	%f67, %f65;
	mul.f32 	%f68, %f67, %f66;
	shr.u32 	%r996, %r1133, 2;
	xor.b32  	%r997, %r996, %r1133;
	shl.b32 	%r998, %r1412, 4;
	shl.b32 	%r999, %r997, 1;
	xor.b32  	%r1000, %r999, %r998;
	xor.b32  	%r1001, %r1000, %r997;
	xor.b32  	%r1411, %r1001, %r1412;
	add.s32 	%r1434, %r1434, 724874;
	add.s32 	%r1002, %r1411, %r1434;
	cvt.rn.f32.u32 	%f69, %r1002;
	fma.rn.f32 	%f70, %f69, 0f2F800000, 0f2F000000;
	setp.ltu.f32 	%p67, %f70, %f68;
	@%p67 bra 	$L__BB0_125;
	mul.f32 	%f9, %f5, %f5;
	mul.f32 	%f10, %f6, %f6;
	mov.u32 	%r1408, %r1131;
	mov.u32 	%r1409, %r1132;
$L__BB0_120:
	mov.u32 	%r1132, %r1130;
	mov.u32 	%r1131, %r1412;
	mov.u32 	%r1130, %r1411;
	setp.leu.f32 	%p68, %f5, 0f00000000;
	shr.u32 	%r1003, %r1409, 2;
	xor.b32  	%r1004, %r1003, %r1409;
	shl.b32 	%r1005, %r1130, 4;
	shl.b32 	%r1006, %r1004, 1;
	xor.b32  	%r1007, %r1006, %r1005;
	xor.b32  	%r1008, %r1007, %r1004;
	xor.b32  	%r1412, %r1008, %r1130;
	add.s32 	%r1009, %r1434, %r1412;
	add.s32 	%r1010, %r1009, 362437;
	cvt.rn.f32.u32 	%f71, %r1010;
	fma.rn.f32 	%f72, %f71, 0f2F800000, 0f2F000000;
	fma.rn.f32 	%f335, %f7, %f72, %f5;
	neg.f32 	%f73, %f335;
	mul.f32 	%f74, %f335, %f73;
	mul.f32 	%f75, %f74, 0f3F000000;
	fma.rn.f32 	%f76, %f75, 0f3BBB989D, 0f3F000000;
	cvt.sat.f32.f32 	%f77, %f76;
	mov.f32 	%f78, 0f4B400001;
	mov.f32 	%f79, 0f437C0000;
	fma.rm.f32 	%f80, %f77, %f79, %f78;
	add.f32 	%f81, %f80, 0fCB40007F;
	neg.f32 	%f82, %f81;
	fma.rn.f32 	%f83, %f75, 0f3FB8AA3B, %f82;
	fma.rn.f32 	%f84, %f75, 0f32A57060, %f83;
	mov.b32 	%r1011, %f80;
	shl.b32 	%r1012, %r1011, 23;
	mov.b32 	%f85, %r1012;
	ex2.approx.ftz.f32 	%f86, %f84;
	mul.f32 	%f334, %f86, %f85;
	@%p68 bra 	$L__BB0_122;
	mul.f32 	%f87, %f335, %f335;
	sub.f32 	%f88, %f9, %f87;
	mul.f32 	%f89, %f88, 0fBF000000;
	fma.rn.f32 	%f90, %f89, 0f3BBB989D, 0f3F000000;
	cvt.sat.f32.f32 	%f91, %f90;
	mov.f32 	%f92, 0f4B400001;
	mov.f32 	%f93, 0f437C0000;
	fma.rm.f32 	%f94, %f91, %f93, %f92;
	add.f32 	%f95, %f94, 0fCB40007F;
	neg.f32 	%f96, %f95;
	fma.rn.f32 	%f97, %f89, 0f3FB8AA3B, %f96;
	fma.rn.f32 	%f98, %f89, 0f32A57060, %f97;
	mov.b32 	%r1013, %f94;
	shl.b32 	%r1014, %r1013, 23;
	mov.b32 	%f99, %r1014;
	ex2.approx.ftz.f32 	%f100, %f98;
	mul.f32 	%f334, %f100, %f99;
$L__BB0_122:
	setp.geu.f32 	%p69, %f6, 0f00000000;
	@%p69 bra 	$L__BB0_124;
	mul.f32 	%f101, %f335, %f335;
	sub.f32 	%f102, %f10, %f101;
	mul.f32 	%f103, %f102, 0fBF000000;
	fma.rn.f32 	%f104, %f103, 0f3BBB989D, 0f3F000000;
	cvt.sat.f32.f32 	%f105, %f104;
	mov.f32 	%f106, 0f4B400001;
	mov.f32 	%f107, 0f437C0000;
	fma.rm.f32 	%f108, %f105, %f107, %f106;
	add.f32 	%f109, %f108, 0fCB40007F;
	neg.f32 	%f110, %f109;
	fma.rn.f32 	%f111, %f103, 0f3FB8AA3B, %f110;
	fma.rn.f32 	%f112, %f103, 0f32A57060, %f111;
	mov.b32 	%r1015, %f108;
	shl.b32 	%r1016, %r1015, 23;
	mov.b32 	%f113, %r1016;
	ex2.approx.ftz.f32 	%f114, %f112;
	mul.f32 	%f334, %f114, %f113;
$L__BB0_124:
	shr.u32 	%r1017, %r1408, 2;
	xor.b32  	%r1018, %r1017, %r1408;
	shl.b32 	%r1019, %r1412, 4;
	shl.b32 	%r1020, %r1018, 1;
	xor.b32  	%r1021, %r1020, %r1019;
	xor.b32  	%r1022, %r1021, %r1018;
	xor.b32  	%r1411, %r1022, %r1412;
	add.s32 	%r1434, %r1434, 724874;
	add.s32 	%r1023, %r1411, %r1434;
	cvt.rn.f32.u32 	%f115, %r1023;
	fma.rn.f32 	%f116, %f115, 0f2F800000, 0f2F000000;
	setp.ge.f32 	%p70, %f116, %f334;
	mov.u32 	%r1408, %r1131;
	mov.u32 	%r1409, %r1132;
	@%p70 bra 	$L__BB0_120;
$L__BB0_125:
	mov.u32 	%r1134, %r1132;
	mov.u32 	%r1133, %r1131;
	mov.u32 	%r1132, %r1130;
	fma.rn.f32 	%f117, %f335, %f4, %f3;
	st.global.f32 	[%rd14], %f117;
	ld.global.f32 	%f337, [%rd10];
	ld.global.f32 	%f340, [%rd11];
	mov.u32 	%r1130, %r1411;
	mov.u32 	%r1131, %r1412;
$L__BB0_126:
	abs.f32 	%f118, %f337;
	setp.ne.f32 	%p71, %f118, 0f7F800000;
	@%p71 bra 	$L__BB0_133;
	neg.f32 	%f119, %f340;
	ld.global.f32 	%f22, [%rd12];
	sub.f32 	%f120, %f119, %f22;
	ld.global.f32 	%f23, [%rd13];
	div.rn.f32 	%f24, %f120, %f23;
	fma.rn.f32 	%f121, %f24, %f24, 0f40800000;
	sqrt.rn.f32 	%f122, %f121;
	add.f32 	%f123, %f24, %f122;
	mul.f32 	%f25, %f123, 0f3F000000;
	shr.u32 	%r1024, %r1134, 2;
	xor.b32  	%r1025, %r1024, %r1134;
	shl.b32 	%r1026, %r1130, 4;
	shl.b32 	%r1027, %r1025, 1;
	xor.b32  	%r1028, %r1027, %r1026;
	xor.b32  	%r1029, %r1028, %r1025;
	xor.b32  	%r1430, %r1029, %r1130;
	add.s32 	%r1030, %r1434, %r1430;
	add.s32 	%r1031, %r1030, 362437;
	cvt.rn.f32.u32 	%f124, %r1031;
	fma.rn.f32 	%f125, %f124, 0f2F800000, 0f2F000000;
	mov.f32 	%f126, 0f3F800000;
	sub.f32 	%f127, %f126, %f125;
	setp.lt.f32 	%p72, %f127, 0f00800000;
	mul.f32 	%f128, %f127, 0f4B000000;
	selp.f32 	%f129, %f128, %f127, %p72;
	selp.f32 	%f130, 0fC1B80000, 0f00000000, %p72;
	mov.b32 	%r1032, %f129;
	add.s32 	%r1033, %r1032, -1059760811;
	and.b32  	%r1034, %r1033, -8388608;
	sub.s32 	%r1035, %r1032, %r1034;
	mov.b32 	%f131, %r1035;
	cvt.rn.f32.s32 	%f132, %r1034;
	fma.rn.f32 	%f133, %f132, 0f34000000, %f130;
	add.f32 	%f134, %f131, 0fBF800000;
	fma.rn.f32 	%f135, %f134, 0fBE055027, 0f3E1039F6;
	fma.rn.f32 	%f136, %f135, %f134, 0fBDF8CDCC;
	fma.rn.f32 	%f137, %f136, %f134, 0f3E0F2955;
	fma.rn.f32 	%f138, %f137, %f134, 0fBE2AD8B9;
	fma.rn.f32 	%f139, %f138, %f134, 0f3E4CED0B;
	fma.rn.f32 	%f140, %f139, %f134, 0fBE7FFF22;
	fma.rn.f32 	%f141, %f140, %f134, 0f3EAAAA78;
	fma.rn.f32 	%f142, %f141, %f134, 0fBF000000;
	mul.f32 	%f143, %f134, %f142;
	fma.rn.f32 	%f144, %f143, %f134, %f134;
	fma.rn.f32 	%f145, %f133, 0f3F317218, %f144;
	setp.gt.u32 	%p73, %r1032, 2139095039;
	fma.rn.f32 	%f146, %f129, 0f7F800000, 0f7F800000;
	selp.f32 	%f147, %f146, %f145, %p73;
	setp.eq.f32 	%p74, %f129, 0f00000000;
	selp.f32 	%f148, 0fFF800000, %f147, %p74;
	div.rn.f32 	%f149, %f148, %f25;
	sub.f32 	%f339, %f24, %f149;
	sub.f32 	%f150, %f24, %f25;
	mul.f32 	%f151, %f150, %f150;
	mul.f32 	%f27, %f151, 0fBF000000;
	sub.f32 	%f152, %f25, %f339;
	mul.f32 	%f153, %f152, %f152;
	fma.rn.f32 	%f154, %f153, 0fBF000000, %f27;
	fma.rn.f32 	%f155, %f154, 0f3BBB989D, 0f3F000000;
	cvt.sat.f32.f32 	%f156, %f155;
	mov.f32 	%f157, 0f4B400001;
	mov.f32 	%f158, 0f437C0000;
	fma.rm.f32 	%f159, %f156, %f158, %f157;
	add.f32 	%f160, %f159, 0fCB40007F;
	neg.f32 	%f161, %f160;
	fma.rn.f32 	%f162, %f154, 0f3FB8AA3B, %f161;
	fma.rn.f32 	%f163, %f154, 0f32A57060, %f162;
	mov.b32 	%r1036, %f159;
	shl.b32 	%r1037, %r1036, 23;
	mov.b32 	%f164, %r1037;
	ex2.approx.ftz.f32 	%f165, %f163;
	mul.f32 	%f166, %f165, %f164;
	shr.u32 	%r1038, %r1133, 2;
	xor.b32  	%r1039, %r1038, %r1133;
	shl.b32 	%r1040, %r1430, 4;
	shl.b32 	%r1041, %r1039, 1;
	xor.b32  	%r1042, %r1041, %r1040;
	xor.b32  	%r1043, %r1042, %r1039;
	xor.b32  	%r1429, %r1043, %r1430;
	add.s32 	%r1434, %r1434, 724874;
	add.s32 	%r1044, %r1429, %r1434;
	cvt.rn.f32.u32 	%f167, %r1044;
	fma.rn.f32 	%f168, %f167, 0f2F800000, 0f2F000000;
	setp.ltu.f32 	%p75, %f168, %f166;
	@%p75 bra 	$L__BB0_132;
	mov.u32 	%r1426, %r1131;
	mov.u32 	%r1427, %r1132;
$L__BB0_129:
	mov.u32 	%r1132, %r1130;
	mov.u32 	%r1131, %r1430;
	mov.u32 	%r1130, %r1429;
	setp.geu.f32 	%p76, %f24, %f25;
	shr.u32 	%r1045, %r1427, 2;
	xor.b32  	%r1046, %r1045, %r1427;
	shl.b32 	%r1047, %r1130, 4;
	shl.b32 	%r1048, %r1046, 1;
	xor.b32  	%r1049, %r1048, %r1047;
	xor.b32  	%r1050, %r1049, %r1046;
	xor.b32  	%r1430, %r1050, %r1130;
	add.s32 	%r1051, %r1434, %r1430;
	add.s32 	%r1052, %r1051, 362437;
	cvt.rn.f32.u32 	%f169, %r1052;
	fma.rn.f32 	%f170, %f169, 0f2F800000, 0f2F000000;
	mov.f32 	%f171, 0f3F800000;
	sub.f32 	%f172, %f171, %f170;
	setp.lt.f32 	%p77, %f172, 0f00800000;
	mul.f32 	%f173, %f172, 0f4B000000;
	selp.f32 	%f174, %f173, %f172, %p77;
	selp.f32 	%f175, 0fC1B80000, 0f00000000, %p77;
	mov.b32 	%r1053, %f174;
	add.s32 	%r1054, %r1053, -1059760811;
	and.b32  	%r1055, %r1054, -8388608;
	sub.s32 	%r1056, %r1053, %r1055;
	mov.b32 	%f176, %r1056;
	cvt.rn.f32.s32 	%f177, %r1055;
	fma.rn.f32 	%f178, %f177, 0f34000000, %f175;
	add.f32 	%f179, %f176, 0fBF800000;
	fma.rn.f32 	%f180, %f179, 0fBE055027, 0f3E1039F6;
	fma.rn.f32 	%f181, %f180, %f179, 0fBDF8CDCC;
	fma.rn.f32 	%f182, %f181, %f179, 0f3E0F2955;
	fma.rn.f32 	%f183, %f182, %f179, 0fBE2AD8B9;
	fma.rn.f32 	%f184, %f183, %f179, 0f3E4CED0B;
	fma.rn.f32 	%f185, %f184, %f179, 0fBE7FFF22;
	fma.rn.f32 	%f186, %f185, %f179, 0f3EAAAA78;
	fma.rn.f32 	%f187, %f186, %f179, 0fBF000000;
	mul.f32 	%f188, %f179, %f187;
	fma.rn.f32 	%f189, %f188, %f179, %f179;
	fma.rn.f32 	%f190, %f178, 0f3F317218, %f189;
	setp.gt.u32 	%p78, %r1053, 2139095039;
	fma.rn.f32 	%f191, %f174, 0f7F800000, 0f7F800000;
	selp.f32 	%f192, %f191, %f190, %p78;
	setp.eq.f32 	%p79, %f174, 0f00000000;
	selp.f32 	%f193, 0fFF800000, %f192, %p79;
	div.rn.f32 	%f194, %f193, %f25;
	sub.f32 	%f339, %f24, %f194;
	sub.f32 	%f29, %f25, %f339;
	mul.f32 	%f195, %f29, %f29;
	fma.rn.f32 	%f196, %f195, 0fBF000000, %f27;
	fma.rn.f32 	%f197, %f196, 0f3BBB989D, 0f3F000000;
	cvt.sat.f32.f32 	%f198, %f197;
	mov.f32 	%f199, 0f4B400001;
	mov.f32 	%f200, 0f437C0000;
	fma.rm.f32 	%f201, %f198, %f200, %f199;
	add.f32 	%f202, %f201, 0fCB40007F;
	neg.f32 	%f203, %f202;
	fma.rn.f32 	%f204, %f196, 0f3FB8AA3B, %f203;
	fma.rn.f32 	%f205, %f196, 0f32A57060, %f204;
	mov.b32 	%r1057, %f201;
	shl.b32 	%r1058, %r1057, 23;
	mov.b32 	%f206, %r1058;
	ex2.approx.ftz.f32 	%f207, %f205;
	mul.f32 	%f338, %f207, %f206;
	@%p76 bra 	$L__BB0_131;
	neg.f32 	%f208, %f29;
	mul.f32 	%f209, %f29, %f208;
	mul.f32 	%f210, %f209, 0f3F000000;
	fma.rn.f32 	%f211, %f210, 0f3BBB989D, 0f3F000000;
	cvt.sat.f32.f32 	%f212, %f211;
	mov.f32 	%f213, 0f4B400001;
	mov.f32 	%f214, 0f437C0000;
	fma.rm.f32 	%f215, %f212, %f214, %f213;
	add.f32 	%f216, %f215, 0fCB40007F;
	neg.f32 	%f217, %f216;
	fma.rn.f32 	%f218, %f210, 0f3FB8AA3B, %f217;
	fma.rn.f32 	%f219, %f210, 0f32A57060, %f218;
	mov.b32 	%r1059, %f215;
	shl.b32 	%r1060, %r1059, 23;
	mov.b32 	%f220, %r1060;
	ex2.approx.ftz.f32 	%f221, %f219;
	mul.f32 	%f338, %f221, %f220;
$L__BB0_131:
	shr.u32 	%r1061, %r1426, 2;
	xor.b32  	%r1062, %r1061, %r1426;
	shl.b32 	%r1063, %r1430, 4;
	shl.b32 	%r1064, %r1062, 1;
	xor.b32  	%r1065, %r1064, %r1063;
	xor.b32  	%r1066, %r1065, %r1062;
	xor.b32  	%r1429, %r1066, %r1430;
	add.s32 	%r1434, %r1434, 724874;
	add.s32 	%r1067, %r1429, %r1434;
	cvt.rn.f32.u32 	%f222, %r1067;
	fma.rn.f32 	%f223, %f222, 0f2F800000, 0f2F000000;
	setp.ge.f32 	%p80, %f223, %f338;
	mov.u32 	%r1426, %r1131;
	mov.u32 	%r1427, %r1132;
	@%p80 bra 	$L__BB0_129;
$L__BB0_132:
	mov.u32 	%r1134, %r1132;
	mov.u32 	%r1133, %r1131;
	mov.u32 	%r1132, %r1130;
	fma.rn.f32 	%f224, %f339, %f23, %f22;
	neg.f32 	%f225, %f224;
	st.global.f32 	[%rd14], %f225;
	ld.global.f32 	%f340, [%rd11];
	mov.u32 	%r1130, %r1429;
	mov.u32 	%r1131, %r1430;
$L__BB0_133:
	abs.f32 	%f226, %f340;
	setp.ne.f32 	%p81, %f226, 0f7F800000;
	@%p81 bra 	$L__BB0_139;
	ld.global.f32 	%f227, [%rd10];
	ld.global.f32 	%f36, [%rd12];
	sub.f32 	%f228, %f227, %f36;
	ld.global.f32 	%f37, [%rd13];
	div.rn.f32 	%f38, %f228, %f37;
	fma.rn.f32 	%f229, %f38, %f38, 0f40800000;
	sqrt.rn.f32 	%f230, %f229;
	add.f32 	%f231, %f38, %f230;
	mul.f32 	%f39, %f231, 0f3F000000;
	shr.u32 	%r1068, %r1134, 2;
	xor.b32  	%r1069, %r1068, %r1134;
	shl.b32 	%r1070, %r1130, 4;
	shl.b32 	%r1071, %r1069, 1;
	xor.b32  	%r1072, %r1071, %r1070;
	xor.b32  	%r1073, %r1072, %r1069;
	xor.b32  	%r1442, %r1073, %r1130;
	add.s32 	%r1074, %r1434, %r1442;
	add.s32 	%r1075, %r1074, 362437;
	cvt.rn.f32.u32 	%f232, %r1075;
	fma.rn.f32 	%f233, %f232, 0f2F800000, 0f2F000000;
	mov.f32 	%f234, 0f3F800000;
	sub.f32 	%f235, %f234, %f233;
	setp.lt.f32 	%p82, %f235, 0f00800000;
	mul.f32 	%f236, %f235, 0f4B000000;
	selp.f32 	%f237, %f236, %f235, %p82;
	selp.f32 	%f238, 0fC1B80000, 0f00000000, %p82;
	mov.b32 	%r1076, %f237;
	add.s32 	%r1077, %r1076, -1059760811;
	and.b32  	%r1078, %r1077, -8388608;
	sub.s32 	%r1079, %r1076, %r1078;
	mov.b32 	%f239, %r1079;
	cvt.rn.f32.s32 	%f240, %r1078;
	fma.rn.f32 	%f241, %f240, 0f34000000, %f238;
	add.f32 	%f242, %f239, 0fBF800000;
	fma.rn.f32 	%f243, %f242, 0fBE055027, 0f3E1039F6;
	fma.rn.f32 	%f244, %f243, %f242, 0fBDF8CDCC;
	fma.rn.f32 	%f245, %f244, %f242, 0f3E0F2955;
	fma.rn.f32 	%f246, %f245, %f242, 0fBE2AD8B9;
	fma.rn.f32 	%f247, %f246, %f242, 0f3E4CED0B;
	fma.rn.f32 	%f248, %f247, %f242, 0fBE7FFF22;
	fma.rn.f32 	%f249, %f248, %f242, 0f3EAAAA78;
	fma.rn.f32 	%f250, %f249, %f242, 0fBF000000;
	mul.f32 	%f251, %f242, %f250;
	fma.rn.f32 	%f252, %f251, %f242, %f242;
	fma.rn.f32 	%f253, %f241, 0f3F317218, %f252;
	setp.gt.u32 	%p83, %r1076, 2139095039;
	fma.rn.f32 	%f254, %f237, 0f7F800000, 0f7F800000;
	selp.f32 	%f255, %f254, %f253, %p83;
	setp.eq.f32 	%p84, %f237, 0f00000000;
	selp.f32 	%f256, 0fFF800000, %f255, %p84;
	div.rn.f32 	%f257, %f256, %f39;
	sub.f32 	%f342, %f38, %f257;
	sub.f32 	%f258, %f38, %f39;
	mul.f32 	%f259, %f258, %f258;
	mul.f32 	%f41, %f259, 0fBF000000;
	sub.f32 	%f260, %f39, %f342;
	mul.f32 	%f261, %f260, %f260;
	fma.rn.f32 	%f262, %f261, 0fBF000000, %f41;
	fma.rn.f32 	%f263, %f262, 0f3BBB989D, 0f3F000000;
	cvt.sat.f32.f32 	%f264, %f263;
	mov.f32 	%f265, 0f4B400001;
	mov.f32 	%f266, 0f437C0000;
	fma.rm.f32 	%f267, %f264, %f266, %f265;
	add.f32 	%f268, %f267, 0fCB40007F;
	neg.f32 	%f269, %f268;
	fma.rn.f32 	%f270, %f262, 0f3FB8AA3B, %f269;
	fma.rn.f32 	%f271, %f262, 0f32A57060, %f270;
	mov.b32 	%r1080, %f267;
	shl.b32 	%r1081, %r1080, 23;
	mov.b32 	%f272, %r1081;
	ex2.approx.ftz.f32 	%f273, %f271;
	mul.f32 	%f274, %f273, %f272;
	shr.u32 	%r1082, %r1133, 2;
	xor.b32  	%r1083, %r1082, %r1133;
	shl.b32 	%r1084, %r1442, 4;
	shl.b32 	%r1085, %r1083, 1;
	xor.b32  	%r1086, %r1085, %r1084;
	xor.b32  	%r1087, %r1086, %r1083;
	xor.b32  	%r1441, %r1087, %r1442;
	add.s32 	%r1440, %r1434, 724874;
	add.s32 	%r1088, %r1441, %r1440;
	cvt.rn.f32.u32 	%f275, %r1088;
	fma.rn.f32 	%f276, %f275, 0f2F800000, 0f2F000000;
	setp.ltu.f32 	%p85, %f276, %f274;
	@%p85 bra 	$L__BB0_138;
$L__BB0_135:
	mov.u32 	%r607, %r1130;
	mov.u32 	%r606, %r1442;
	mov.u32 	%r1130, %r1441;
	setp.geu.f32 	%p86, %f38, %f39;
	shr.u32 	%r1089, %r1132, 2;
	xor.b32  	%r1090, %r1089, %r1132;
	shl.b32 	%r1091, %r1130, 4;
	shl.b32 	%r1092, %r1090, 1;
	xor.b32  	%r1093, %r1092, %r1091;
	xor.b32  	%r1094, %r1093, %r1090;
	xor.b32  	%r1442, %r1094, %r1130;
	add.s32 	%r1095, %r1440, %r1442;
	add.s32 	%r1096, %r1095, 362437;
	cvt.rn.f32.u32 	%f277, %r1096;
	fma.rn.f32 	%f278, %f277, 0f2F800000, 0f2F000000;
	mov.f32 	%f279, 0f3F800000;
	sub.f32 	%f280, %f279, %f278;
	setp.lt.f32 	%p87, %f280, 0f00800000;
	mul.f32 	%f281, %f280, 0f4B000000;
	selp.f32 	%f282, %f281, %f280, %p87;
	selp.f32 	%f283, 0fC1B80000, 0f00000000, %p87;
	mov.b32 	%r1097, %f282;
	add.s32 	%r1098, %r1097, -1059760811;
	and.b32  	%r1099, %r1098, -8388608;
	sub.s32 	%r1100, %r1097, %r1099;
	mov.b32 	%f284, %r1100;
	cvt.rn.f32.s32 	%f285, %r1099;
	fma.rn.f32 	%f286, %f285, 0f34000000, %f283;
	add.f32 	%f287, %f284, 0fBF800000;
	fma.rn.f32 	%f288, %f287, 0fBE055027, 0f3E1039F6;
	fma.rn.f32 	%f289, %f288, %f287, 0fBDF8CDCC;
	fma.rn.f32 	%f290, %f289, %f287, 0f3E0F2955;
	fma.rn.f32 	%f291, %f290, %f287, 0fBE2AD8B9;
	fma.rn.f32 	%f292, %f291, %f287, 0f3E4CED0B;
	fma.rn.f32 	%f293, %f292, %f287, 0fBE7FFF22;
	fma.rn.f32 	%f294, %f293, %f287, 0f3EAAAA78;
	fma.rn.f32 	%f295, %f294, %f287, 0fBF000000;
	mul.f32 	%f296, %f287, %f295;
	fma.rn.f32 	%f297, %f296, %f287, %f287;
	fma.rn.f32 	%f298, %f286, 0f3F317218, %f297;
	setp.gt.u32 	%p88, %r1097, 2139095039;
	fma.rn.f32 	%f299, %f282, 0f7F800000, 0f7F800000;
	selp.f32 	%f300, %f299, %f298, %p88;
	setp.eq.f32 	%p89, %f282, 0f00000000;
	selp.f32 	%f301, 0fFF800000, %f300, %p89;
	div.rn.f32 	%f302, %f301, %f39;
	sub.f32 	%f342, %f38, %f302;
	sub.f32 	%f43, %f39, %f342;
	mul.f32 	%f303, %f43, %f43;
	fma.rn.f32 	%f304, %f303, 0fBF000000, %f41;
	fma.rn.f32 	%f305, %f304, 0f3BBB989D, 0f3F000000;
	cvt.sat.f32.f32 	%f306, %f305;
	mov.f32 	%f307, 0f4B400001;
	mov.f32 	%f308, 0f437C0000;
	fma.rm.f32 	%f309, %f306, %f308, %f307;
	add.f32 	%f310, %f309, 0fCB40007F;
	neg.f32 	%f311, %f310;
	fma.rn.f32 	%f312, %f304, 0f3FB8AA3B, %f311;
	fma.rn.f32 	%f313, %f304, 0f32A57060, %f312;
	mov.b32 	%r1101, %f309;
	shl.b32 	%r1102, %r1101, 23;
	mov.b32 	%f314, %r1102;
	ex2.approx.ftz.f32 	%f315, %f313;
	mul.f32 	%f341, %f315, %f314;
	@%p86 bra 	$L__BB0_137;
	neg.f32 	%f316, %f43;
	mul.f32 	%f317, %f43, %f316;
	mul.f32 	%f318, %f317, 0f3F000000;
	fma.rn.f32 	%f319, %f318, 0f3BBB989D, 0f3F000000;
	cvt.sat.f32.f32 	%f320, %f319;
	mov.f32 	%f321, 0f4B400001;
	mov.f32 	%f322, 0f437C0000;
	fma.rm.f32 	%f323, %f320, %f322, %f321;
	add.f32 	%f324, %f323, 0fCB40007F;
	neg.f32 	%f325, %f324;
	fma.rn.f32 	%f326, %f318, 0f3FB8AA3B, %f325;
	fma.rn.f32 	%f327, %f318, 0f32A57060, %f326;
	mov.b32 	%r1103, %f323;
	shl.b32 	%r1104, %r1103, 23;
	mov.b32 	%f328, %r1104;
	ex2.approx.ftz.f32 	%f329, %f327;
	mul.f32 	%f341, %f329, %f328;
$L__BB0_137:
	shr.u32 	%r1105, %r1131, 2;
	xor.b32  	%r1106, %r1105, %r1131;
	shl.b32 	%r1107, %r1442, 4;
	shl.b32 	%r1108, %r1106, 1;
	xor.b32  	%r1109, %r1108, %r1107;
	xor.b32  	%r1110, %r1109, %r1106;
	xor.b32  	%r1441, %r1110, %r1442;
	add.s32 	%r1440, %r1440, 724874;
	add.s32 	%r1111, %r1441, %r1440;
	cvt.rn.f32.u32 	%f330, %r1111;
	fma.rn.f32 	%f331, %f330, 0f2F800000, 0f2F000000;
	setp.ge.f32 	%p90, %f331, %f341;
	mov.u32 	%r1131, %r606;
	mov.u32 	%r1132, %r607;
	@%p90 bra 	$L__BB0_135;
$L__BB0_138:
	fma.rn.f32 	%f332, %f342, %f37, %f36;
	st.global.f32 	[%rd14], %f332;
$L__BB0_139:
	ret;

}


// ===== COMPILED SASS (sm_100) =====

	.target	sm_100

	.elftype	@"ET_EXEC"


//--------------------- .note.nv.tkinfo           --------------------------
	.section	.note.nv.tkinfo,"",@"SHT_NOTE"
	.sectionflags	@"SHF_NOTE_NV_TKINFO"
	.tkinfo
        /*0018*/ 	.word	0x00000002
        /*0030*/ 	.string	""
        /*0030*/ 	.string	"ptxas"
        /*0030*/ 	.string	"Cuda compilation tools, release 13.0, V13.0.88"
        /*0030*/ 	.string	"Build cuda_13.0.r13.0/compiler.36424714_0"
        /*0030*/ 	.string	"-arch sm_100 -m 64 "



//--------------------- .note.nv.cuinfo           --------------------------
	.section	.note.nv.cuinfo,"",@"SHT_NOTE"
	.sectionflags	@"SHF_NOTE_NV_CUINFO"
        /*0018*/ 	.short	0x0002
        /*001a*/ 	.short	0x0064
        /*001c*/ 	.short	0x0082
	.zero		2


//--------------------- .nv.info                  --------------------------
	.section	.nv.info,"",@"SHT_CUDA_INFO"
	.align	4


	//----- nvinfo : EIATTR_REGCOUNT
	.align		4
        /*0000*/ 	.byte	0x04, 0x2f
        /*0002*/ 	.short	(.L_10 - .L_9)
	.align		4
.L_9:
        /*0004*/ 	.word	index@(rtruncnorm_kernel)
        /*0008*/ 	.word	0x00000027


	//----- nvinfo : EIATTR_FRAME_SIZE
	.align		4
.L_10:
        /*000c*/ 	.byte	0x04, 0x11
        /*000e*/ 	.short	(.L_12 - .L_11)
	.align		4
.L_11:
        /*0010*/ 	.word	index@($__internal_1_$__cuda_sm3x_div_rn_noftz_f32_slowpath)
        /*0014*/ 	.word	0x00000030


	//----- nvinfo : EIATTR_FRAME_SIZE
	.align		4
.L_12:
        /*0018*/ 	.byte	0x04, 0x11
        /*001a*/ 	.short	(.L_14 - .L_13)
	.align		4
.L_13:
        /*001c*/ 	.word	index@($__internal_0_$__cuda_sm20_sqrt_rn_f32_slowpath)
        /*0020*/ 	.word	0x00000030


	//----- nvinfo : EIATTR_FRAME_SIZE
	.align		4
.L_14:
        /*0024*/ 	.byte	0x04, 0x11
        /*0026*/ 	.short	(.L_16 - .L_15)
	.align		4
.L_15:
        /*0028*/ 	.word	index@(rtruncnorm_kernel)
        /*002c*/ 	.word	0x00000030


	//----- nvinfo : EIATTR_MIN_STACK_SIZE
	.align		4
.L_16:
        /*0030*/ 	.byte	0x04, 0x12
        /*0032*/ 	.short	(.L_18 - .L_17)
	.align		4
.L_17:
        /*0034*/ 	.word	index@(rtruncnorm_kernel)
        /*0038*/ 	.word	0x00000030
.L_18:


//--------------------- .nv.compat                --------------------------
	.section	.nv.compat,"",@"SHT_CUDA_COMPAT_INFO"
	.align	4
        /*0000*/ 	.byte	0x02, 0x09, 0x00, 0x00, 0x02, 0x02, 0x01, 0x00, 0x02, 0x05, 0x05, 0x00, 0x03, 0x07, 0x01, 0x01
        /*0010*/ 	.byte	0x02, 0x03, 0x00, 0x00, 0x02, 0x06, 0x01, 0x00, 0x04, 0x0b, 0x08, 0x00, 0x01, 0x00, 0x00, 0x00
        /*0020*/ 	.byte	0x00, 0x00, 0x00, 0x00


//--------------------- .nv.info.rtruncnorm_kernel --------------------------
	.section	.nv.info.rtruncnorm_kernel,"",@"SHT_CUDA_INFO"
	.sectionflags	@""
	.align	4


	//----- nvinfo : EIATTR_CUDA_API_VERSION
	.align		4
        /*0000*/ 	.byte	0x04, 0x37
        /*0002*/ 	.short	(.L_20 - .L_19)
.L_19:
        /*0004*/ 	.word	0x00000082


	//----- nvinfo : EIATTR_KPARAM_INFO
	.align		4
.L_20:
        /*0008*/ 	.byte	0x04, 0x17
        /*000a*/ 	.short	(.L_22 - .L_21)
.L_21:
        /*000c*/ 	.word	0x00000000
        /*0010*/ 	.short	0x0008
        /*0012*/ 	.short	0x0038
        /*0014*/ 	.byte	0x00, 0xf0, 0x11, 0x00


	//----- nvinfo : EIATTR_KPARAM_INFO
	.align		4
.L_22:
        /*0018*/ 	.byte	0x04, 0x17
        /*001a*/ 	.short	(.L_24 - .L_23)
.L_23:
        /*001c*/ 	.word	0x00000000
        /*0020*/ 	.short	0x0007
        /*0022*/ 	.short	0x0034
        /*0024*/ 	.byte	0x00, 0xf0, 0x11, 0x00


	//----- nvinfo : EIATTR_KPARAM_INFO
	.align		4
.L_24:
        /*0028*/ 	.byte	0x04, 0x17
        /*002a*/ 	.short	(.L_26 - .L_25)
.L_25:
        /*002c*/ 	.word	0x00000000
        /*0030*/ 	.short	0x0006
        /*0032*/ 	.short	0x0030
        /*0034*/ 	.byte	0x00, 0xf0, 0x11, 0x00


	//----- nvinfo : EIATTR_KPARAM_INFO
	.align		4
.L_26:
        /*0038*/ 	.byte	0x04, 0x17
        /*003a*/ 	.short	(.L_28 - .L_27)
.L_27:
        /*003c*/ 	.word	0x00000000
        /*0040*/ 	.short	0x0005
        /*0042*/ 	.short	0x0028
        /*0044*/ 	.byte	0x00, 0xf5, 0x21, 0x00


	//----- nvinfo : EIATTR_KPARAM_INFO
	.align		4
.L_28:
        /*0048*/ 	.byte	0x04, 0x17
        /*004a*/ 	.short	(.L_30 - .L_29)
.L_29:
        /*004c*/ 	.word	0x00000000
        /*0050*/ 	.short	0x0004
        /*0052*/ 	.short	0x0020
        /*0054*/ 	.byte	0x00, 0xf5, 0x21, 0x00


	//----- nvinfo : EIATTR_KPARAM_INFO
	.align		4
.L_30:
        /*0058*/ 	.byte	0x04, 0x17
        /*005a*/ 	.short	(.L_32 - .L_31)
.L_31:
        /*005c*/ 	.word	0x00000000
        /*0060*/ 	.short	0x0003
        /*0062*/ 	.short	0x0018
        /*0064*/ 	.byte	0x00, 0xf5, 0x21, 0x00


	//----- nvinfo : EIATTR_KPARAM_INFO
	.align		4
.L_32:
        /*0068*/ 	.byte	0x04, 0x17
        /*006a*/ 	.short	(.L_34 - .L_33)
.L_33:
        /*006c*/ 	.word	0x00000000
        /*0070*/ 	.short	0x0002
        /*0072*/ 	.short	0x0010
        /*0074*/ 	.byte	0x00, 0xf5, 0x21, 0x00


	//----- nvinfo : EIATTR_KPARAM_INFO
	.align		4
.L_34:
        /*0078*/ 	.byte	0x04, 0x17
        /*007a*/ 	.short	(.L_36 - .L_35)
.L_35:
        /*007c*/ 	.word	0x00000000
        /*0080*/ 	.short	0x0001
        /*0082*/ 	.short	0x0008
        /*0084*/ 	.byte	0x00, 0xf0, 0x11, 0x00


	//----- nvinfo : EIATTR_KPARAM_INFO
	.align		4
.L_36:
        /*0088*/ 	.byte	0x04, 0x17
        /*008a*/ 	.short	(.L_38 - .L_37)
.L_37:
        /*008c*/ 	.word	0x00000000
        /*0090*/ 	.short	0x0000
        /*0092*/ 	.short	0x0000
        /*0094*/ 	.byte	0x00, 0xf5, 0x21, 0x00


	//----- nvinfo : EIATTR_SPARSE_MMA_MASK
	.align		4
.L_38:
        /*0098*/ 	.byte	0x03, 0x50
        /*009a*/ 	.short	0x0000


	//----- nvinfo : EIATTR_MAXREG_COUNT
	.align		4
        /*009c*/ 	.byte	0x03, 0x1b
        /*009e*/ 	.short	0x00ff


	//----- nvinfo : EIATTR_MERCURY_ISA_VERSION
	.align		4
        /*00a0*/ 	.byte	0x03, 0x5f
        /*00a2*/ 	.short	0x0101


	//----- nvinfo : EIATTR_VRC_CTA_INIT_COUNT
	.align		4
        /*00a4*/ 	.byte	0x02, 0x4a
	.zero		1
	.zero		1


	//----- nvinfo : EIATTR_EXIT_INSTR_OFFSETS
	.align		4
        /*00a8*/ 	.byte	0x04, 0x1c
        /*00aa*/ 	.short	(.L_40 - .L_39)


	//   ....[0]....
.L_39:
        /*00ac*/ 	.word	0x00002750


	//   ....[1]....
        /*00b0*/ 	.word	0x00003fe0


	//   ....[2]....
        /*00b4*/ 	.word	0x00004d80


	//----- nvinfo : EIATTR_CRS_STACK_SIZE
	.align		4
.L_40:
        /*00b8*/ 	.byte	0x04, 0x1e
        /*00ba*/ 	.short	(.L_42 - .L_41)
.L_41:
        /*00bc*/ 	.word	0x00000000


	//----- nvinfo : EIATTR_CBANK_PARAM_SIZE
	.align		4
.L_42:
        /*00c0*/ 	.byte	0x03, 0x19
        /*00c2*/ 	.short	0x003c


	//----- nvinfo : EIATTR_PARAM_CBANK
	.align		4
        /*00c4*/ 	.byte	0x04, 0x0a
        /*00c6*/ 	.short	(.L_44 - .L_43)
	.align		4
.L_43:
        /*00c8*/ 	.word	index@(.nv.constant0.rtruncnorm_kernel)
        /*00cc*/ 	.short	0x0380
        /*00ce*/ 	.short	0x003c


	//----- nvinfo : EIATTR_SW_WAR
	.align		4
.L_44:
        /*00d0*/ 	.byte	0x04, 0x36
        /*00d2*/ 	.short	(.L_46 - .L_45)
.L_45:
        /*00d4*/ 	.word	0x00000008
.L_46:


//--------------------- .nv.callgraph             --------------------------
	.section	.nv.callgraph,"",@"SHT_CUDA_CALLGRAPH"
	.align	4
	.sectionentsize	8
	.align		4
        /*0000*/ 	.word	0x00000000
	.align		4
        /*0004*/ 	.word	0xffffffff
	.align		4
        /*0008*/ 	.word	0x00000000
	.align		4
        /*000c*/ 	.word	0xfffffffe
	.align		4
        /*0010*/ 	.word	0x00000000
	.align		4
        /*0014*/ 	.word	0xfffffffd
	.align		4
        /*0018*/ 	.word	0x00000000
	.align		4
        /*001c*/ 	.word	0xfffffffc


//--------------------- .nv.constant4             --------------------------
	.section	.nv.constant4,"a",@progbits
	.align	8
	.align		8
.nv.constant4:
        /*0000*/ 	.dword	precalc_xorwow_matrix
	.align		8
        /*0008*/ 	.dword	precalc_xorwow_offset_matrix
	.align		8
        /*0010*/ 	.dword	mrg32k3aM1
	.align		8
        /*0018*/ 	.dword	mrg32k3aM2
	.align		8
        /*0020*/ 	.dword	mrg32k3aM1SubSeq
	.align		8
        /*0028*/ 	.dword	mrg32k3aM2SubSeq
	.align		8
        /*0030*/ 	.dword	mrg32k3aM1Seq
	.align		8
        /*0038*/ 	.dword	mrg32k3aM2Seq


//--------------------- .nv.constant3             --------------------------
	.section	.nv.constant3,"a",@progbits
	.align	8
.nv.constant3:
	.type		__cr_lgamma_table,@object
	.size		__cr_lgamma_table,(.L_8 - __cr_lgamma_table)
__cr_lgamma_table:
        /*0000*/ 	.byte	0x00, 0x00, 0x00, 0x00, 0x00, 0x00, 0x00, 0x00, 0x00, 0x00, 0x00, 0x00, 0x00, 0x00, 0x00, 0x00
        /*0010*/ 	.byte	0xef, 0x39, 0xfa, 0xfe, 0x42, 0x2e, 0xe6, 0x3f, 0x02, 0x20, 0x2a, 0xfa, 0x0b, 0xab, 0xfc, 0x3f
        /*0020*/ 	.byte	0xf9, 0x2c, 0x92, 0x7c, 0xa7, 0x6c, 0x09, 0x40, 0xc9, 0x79, 0x44, 0x3c, 0x64, 0x26, 0x13, 0x40
        /*0030*/ 	.byte	0xca, 0x01, 0xcf, 0x3a, 0x27, 0x51, 0x1a, 0x40, 0x30, 0xcc, 0x2d, 0xf3, 0xe1, 0x0c, 0x21, 0x40
        /*0040*/ 	.byte	0x0d, 0xb7, 0xfc, 0x82, 0x8e, 0x35, 0x25, 0x40
.L_8:


//--------------------- .text.rtruncnorm_kernel   --------------------------
	.section	.text.rtruncnorm_kernel,"ax",@progbits
	.align	128
        .global         rtruncnorm_kernel
        .type           rtruncnorm_kernel,@function
        .size           rtruncnorm_kernel,(.L_x_66 - rtruncnorm_kernel)
        .other          rtruncnorm_kernel,@"STO_CUDA_ENTRY STV_DEFAULT"
rtruncnorm_kernel:
.text.rtruncnorm_kernel:
[----:B------:R-:W0:Y:S01]  /*0000*/  LDC R1, c[0x0][0x37c] ;  /* 0x0000df00ff017b82 */ /* 0x000e220000000800 */
[----:B------:R-:W1:Y:S07]  /*0010*/  S2R R3, SR_TID.Z ;  /* 0x0000000000037919 */ /* 0x000e6e0000002300 */
[----:B------:R-:W-:Y:S01]  /*0020*/  S2UR UR4, SR_CTAID.X ;  /* 0x00000000000479c3 */ /* 0x000fe20000002500 */
[----:B------:R-:W2:Y:S01]  /*0030*/  LDCU UR6, c[0x0][0x370] ;  /* 0x00006e00ff0677ac */ /* 0x000ea20008000800 */
[----:B------:R-:W-:Y:S01]  /*0040*/  IMAD.MOV.U32 R4, RZ, RZ, -0x266e14b1 ;  /* 0xd991eb4fff047424 */ /* 0x000fe200078e00ff */
[----:B------:R-:W3:Y:S01]  /*0050*/  S2R R5, SR_TID.Y ;  /* 0x0000000000057919 */ /* 0x000ee20000002200 */
[----:B0-----:R-:W-:Y:S01]  /*0060*/  VIADD R1, R1, 0xffffffd0 ;  /* 0xffffffd001017836 */ /* 0x001fe20000000000 */
[----:B------:R-:W0:Y:S01]  /*0070*/  LDCU UR7, c[0x0][0x360] ;  /* 0x00006c00ff0777ac */ /* 0x000e220008000800 */
[----:B------:R-:W0:Y:S02]  /*0080*/  S2R R7, SR_TID.X ;  /* 0x0000000000077919 */ /* 0x000e240000002100 */
[----:B------:R-:W2:Y:S01]  /*0090*/  S2UR UR5, SR_CTAID.Y ;  /* 0x00000000000579c3 */ /* 0x000ea20000002600 */
[----:B------:R-:W3:Y:S07]  /*00a0*/  LDCU UR8, c[0x0][0x364] ;  /* 0x00006c80ff0877ac */ /* 0x000eee0008000800 */
[----:B------:R-:W1:Y:S08]  /*00b0*/  LDC R0, c[0x0][0x368] ;  /* 0x0000da00ff007b82 */ /* 0x000e700000000800 */
[----:B------:R-:W4:Y:S01]  /*00c0*/  LDC.64 R8, c[0x0][0x3b0] ;  /* 0x0000ec00ff087b82 */ /* 0x000f220000000a00 */
[----:B--2---:R-:W-:-:S06]  /*00d0*/  UIMAD UR4, UR5, UR6, UR4 ;  /* 0x00000006050472a4 */ /* 0x004fcc000f8e0204 */
[----:B-1----:R-:W-:-:S04]  /*00e0*/  IMAD R0, R0, UR4, R3 ;  /* 0x0000000400007c24 */ /* 0x002fc8000f8e0203 */
[----:B---3--:R-:W-:Y:S01]  /*00f0*/  IMAD R0, R0, UR8, R5 ;  /* 0x0000000800007c24 */ /* 0x008fe2000f8e0205 */
[----:B------:R-:W1:Y:S03]  /*0100*/  LDCU.64 UR8, c[0x0][0x358] ;  /* 0x00006b00ff0877ac */ /* 0x000e660008000a00 */
[----:B0-----:R-:W-:Y:S01]  /*0110*/  IMAD R14, R0, UR7, R7 ;  /* 0x00000007000e7c24 */ /* 0x001fe2000f8e0207 */
[----:B------:R-:W0:Y:S03]  /*0120*/  LDCU UR7, c[0x0][0x3b8] ;  /* 0x00007700ff0777ac */ /* 0x000e260008000800 */
[----:B----4-:R-:W-:-:S05]  /*0130*/  IMAD R0, R14, R9, R8 ;  /* 0x000000090e007224 */ /* 0x010fca00078e0208 */
[C---:B------:R-:W-:Y:S02]  /*0140*/  LOP3.LUT R2, R0.reuse, 0xaad26b49, RZ, 0x3c, !PT ;  /* 0xaad26b4900027812 */ /* 0x040fe400078e3cff */
[----:B------:R-:W-:-:S03]  /*0150*/  ISETP.GT.AND P0, PT, R0, -0x1, PT ;  /* 0xffffffff0000780c */ /* 0x000fc60003f04270 */
[----:B------:R-:W-:Y:S01]  /*0160*/  IMAD R3, R2, 0x4182bed5, RZ ;  /* 0x4182bed502037824 */ /* 0x000fe200078e02ff */
[----:B------:R-:W-:-:S03]  /*0170*/  SEL R2, R4, 0x8bf16996, P0 ;  /* 0x8bf1699604027807 */ /* 0x000fc60000000000 */
[C---:B------:R-:W-:Y:S01]  /*0180*/  VIADD R7, R3.reuse, 0x75bcd15 ;  /* 0x075bcd1503077836 */ /* 0x040fe20000000000 */
[C---:B------:R-:W-:Y:S01]  /*0190*/  IADD3 R6, PT, PT, R2.reuse, 0x64f0c9, R3 ;  /* 0x0064f0c902067810 */ /* 0x040fe20007ffe003 */
[C---:B------:R-:W-:Y:S01]  /*01a0*/  VIADD R5, R2.reuse, 0x1f123bb5 ;  /* 0x1f123bb502057836 */ /* 0x040fe20000000000 */
[C---:B------:R-:W-:Y:S01]  /*01b0*/  LOP3.LUT R4, R3.reuse, 0x159a55e5, RZ, 0x3c, !PT ;  /* 0x159a55e503047812 */ /* 0x040fe200078e3cff */
[----:B------:R-:W-:Y:S01]  /*01c0*/  VIADD R3, R3, 0x583f19 ;  /* 0x00583f1903037836 */ /* 0x000fe20000000000 */
[----:B------:R-:W-:Y:S01]  /*01d0*/  LOP3.LUT R2, R2, 0x5491333, RZ, 0x3c, !PT ;  /* 0x0549133302027812 */ /* 0x000fe200078e3cff */
[----:B------:R2:W-:Y:S01]  /*01e0*/  STL.64 [R1], R6 ;  /* 0x0000000601007387 */ /* 0x0005e20000100a00 */
[----:B0-----:R-:W-:-:S03]  /*01f0*/  UISETP.NE.AND UP0, UPT, UR7, URZ, UPT ;  /* 0x000000ff0700728c */ /* 0x001fc6000bf05270 */
[----:B------:R2:W-:Y:S04]  /*0200*/  STL.64 [R1+0x8], R4 ;  /* 0x0000080401007387 */ /* 0x0005e80000100a00 */
[----:B------:R2:W-:Y:S02]  /*0210*/  STL.64 [R1+0x10], R2 ;  /* 0x0000100201007387 */ /* 0x0005e40000100a00 */
[----:B-1----:R-:W-:Y:S05]  /*0220*/  BRA.U !UP0, `(.L_x_0) ;  /* 0x0000002508407547 */ /* 0x002fea000b800000 */
[----:B------:R-:W-:Y:S01]  /*0230*/  IMAD.MOV.U32 R0, RZ, RZ, RZ ;  /* 0x000000ffff007224 */ /* 0x000fe200078e00ff */
[----:B------:R-:W0:Y:S01]  /*0240*/  LDCU UR6, c[0x0][0x3b8] ;  /* 0x00007700ff0677ac */ /* 0x000e220008000800 */
[----:B------:R-:W-:-:S12]  /*0250*/  USHF.R.S32.HI UR7, URZ, 0x1f, UR7 ;  /* 0x0000001fff077899 */ /* 0x000fd80008011407 */
.L_x_8:
[----:B0-----:R-:W-:-:S04]  /*0260*/  ULOP3.LUT UR10, UR6, 0x3, URZ, 0xc0, !UPT ;  /* 0x00000003060a7892 */ /* 0x001fc8000f8ec0ff */
[----:B------:R-:W-:-:S04]  /*0270*/  UISETP.NE.U32.AND UP0, UPT, UR10, URZ, UPT ;  /* 0x000000ff0a00728c */ /* 0x000fc8000bf05070 */
[----:B------:R-:W-:-:S09]  /*0280*/  UISETP.NE.AND.EX UP0, UPT, URZ, URZ, UPT, UP0 ;  /* 0x000000ffff00728c */ /* 0x000fd2000bf05300 */
[----:B-1-3--:R-:W-:Y:S05]  /*0290*/  BRA.U !UP0, `(.L_x_1) ;  /* 0x0000002508047547 */ /* 0x00afea000b800000 */
[----:B------:R-:W0:Y:S01]  /*02a0*/  LDC.64 R8, c[0x4][RZ] ;  /* 0x01000000ff087b82 */ /* 0x000e220000000a00 */
[----:B------:R-:W-:Y:S01]  /*02b0*/  IMAD.MOV.U32 R12, RZ, RZ, RZ ;  /* 0x000000ffff0c7224 */ /* 0x000fe200078e00ff */
[----:B--2---:R-:W-:Y:S02]  /*02c0*/  CS2R R2, SRZ ;  /* 0x0000000000027805 */ /* 0x004fe4000001ff00 */
[----:B------:R-:W-:Y:S01]  /*02d0*/  CS2R R4, SRZ ;  /* 0x0000000000047805 */ /* 0x000fe2000001ff00 */
[----:B------:R-:W-:Y:S02]  /*02e0*/  IMAD.MOV.U32 R7, RZ, RZ, RZ ;  /* 0x000000ffff077224 */ /* 0x000fe400078e00ff */
[----:B0-----:R-:W-:-:S07]  /*02f0*/  IMAD.WIDE.U32 R8, R0, 0xc80, R8 ;  /* 0x00000c8000087825 */ /* 0x001fce00078e0008 */
.L_x_3:
[----:B------:R-:W-:-:S06]  /*0300*/  IMAD R13, R12, 0x4, R1 ;  /* 0x000000040c0d7824 */ /* 0x000fcc00078e0201 */
[----:B------:R-:W5:Y:S01]  /*0310*/  LDL R13, [R13+0x4] ;  /* 0x000004000d0d7983 */ /* 0x000f620000100800 */
[----:B------:R-:W-:Y:S02]  /*0320*/  IMAD.SHL.U32 R15, R12, 0x20, RZ ;  /* 0x000000200c0f7824 */ /* 0x000fe400078e00ff */
[----:B------:R-:W-:-:S07]  /*0330*/  IMAD.MOV.U32 R16, RZ, RZ, RZ ;  /* 0x000000ffff107224 */ /* 0x000fce00078e00ff */
.L_x_2:
[----:B-----5:R-:W-:Y:S01]  /*0340*/  SHF.R.U32.HI R27, RZ, R16, R13 ;  /* 0x00000010ff1b7219 */ /* 0x020fe2000001160d */
[----:B------:R-:W-:-:S03]  /*0350*/  IMAD.IADD R10, R15, 0x1, R16 ;  /* 0x000000010f0a7824 */ /* 0x000fc600078e0210 */
[----:B------:R-:W-:-:S04]  /*0360*/  LOP3.LUT R11, R27, 0x1, RZ, 0xc0, !PT ;  /* 0x000000011b0b7812 */ /* 0x000fc800078ec0ff */
[----:B------:R-:W-:Y:S01]  /*0370*/  ISETP.NE.U32.AND P0, PT, R11, 0x1, PT ;  /* 0x000000010b00780c */ /* 0x000fe20003f05070 */
[----:B------:R-:W-:-:S03]  /*0380*/  IMAD R11, R10, 0x5, RZ ;  /* 0x000000050a0b7824 */ /* 0x000fc600078e02ff */
[----:B------:R-:W-:Y:S01]  /*0390*/  R2P PR, R27, 0x7e ;  /* 0x0000007e1b007804 */ /* 0x000fe20000000000 */
[----:B------:R-:W-:-:S08]  /*03a0*/  IMAD.WIDE.U32 R10, R11, 0x4, R8 ;  /* 0x000000040b0a7825 */ /* 0x000fd000078e0008 */
[----:B------:R-:W2:Y:S04]  /*03b0*/  @!P0 LDG.E R20, desc[UR8][R10.64+0x10] ;  /* 0x000010080a148981 */ /* 0x000ea8000c1e1900 */
[----:B------:R-:W3:Y:S04]  /*03c0*/  @P1 LDG.E R22, desc[UR8][R10.64+0x24] ;  /* 0x000024080a161981 */ /* 0x000ee8000c1e1900 */
[----:B------:R-:W4:Y:S04]  /*03d0*/  @!P0 LDG.E R18, desc[UR8][R10.64] ;  /* 0x000000080a128981 */ /* 0x000f28000c1e1900 */
[----:B------:R-:W4:Y:S04]  /*03e0*/  @!P0 LDG.E R17, desc[UR8][R10.64+0x4] ;  /* 0x000004080a118981 */ /* 0x000f28000c1e1900 */
[----:B------:R-:W4:Y:S04]  /*03f0*/  @P2 LDG.E R24, desc[UR8][R10.64+0x38] ;  /* 0x000038080a182981 */ /* 0x000f28000c1e1900 */
        /* <DEDUP_REMOVED lines=10> */
[----:B------:R-:W4:Y:S01]  /*04a0*/  @P6 LDG.E R34, desc[UR8][R10.64+0x88] ;  /* 0x000088080a226981 */ /* 0x000f22000c1e1900 */
[----:B--2---:R-:W-:-:S03]  /*04b0*/  @!P0 LOP3.LUT R3, R3, R20, RZ, 0x3c, !PT ;  /* 0x0000001403038212 */ /* 0x004fc600078e3cff */
[----:B------:R-:W2:Y:S01]  /*04c0*/  @P1 LDG.E R20, desc[UR8][R10.64+0x14] ;  /* 0x000014080a141981 */ /* 0x000ea2000c1e1900 */
[----:B---3--:R-:W-:-:S03]  /*04d0*/  @P1 LOP3.LUT R3, R3, R22, RZ, 0x3c, !PT ;  /* 0x0000001603031212 */ /* 0x008fc600078e3cff */
[----:B------:R-:W3:Y:S01]  /*04e0*/  @P1 LDG.E R22, desc[UR8][R10.64+0x1c] ;  /* 0x00001c080a161981 */ /* 0x000ee2000c1e1900 */
[----:B----4-:R-:W-:-:S03]  /*04f0*/  @!P0 LOP3.LUT R7, R7, R18, RZ, 0x3c, !PT ;  /* 0x0000001207078212 */ /* 0x010fc600078e3cff */
[----:B------:R-:W4:Y:S01]  /*0500*/  @!P0 LDG.E R18, desc[UR8][R10.64+0x8] ;  /* 0x000008080a128981 */ /* 0x000f22000c1e1900 */
[----:B------:R-:W-:-:S03]  /*0510*/  @!P0 LOP3.LUT R4, R4, R17, RZ, 0x3c, !PT ;  /* 0x0000001104048212 */ /* 0x000fc600078e3cff */
[----:B------:R-:W3:Y:S01]  /*0520*/  @!P0 LDG.E R17, desc[UR8][R10.64+0xc] ;  /* 0x00000c080a118981 */ /* 0x000ee2000c1e1900 */
[----:B------:R-:W-:-:S03]  /*0530*/  @P2 LOP3.LUT R3, R3, R24, RZ, 0x3c, !PT ;  /* 0x0000001803032212 */ /* 0x000fc600078e3cff */
[----:B------:R-:W3:Y:S01]  /*0540*/  @P2 LDG.E R24, desc[UR8][R10.64+0x28] ;  /* 0x000028080a182981 */ /* 0x000ee2000c1e1900 */
        /* <DEDUP_REMOVED lines=12> */
[----:B--2---:R-:W-:-:S03]  /*0610*/  @P1 LOP3.LUT R7, R7, R20, RZ, 0x3c, !PT ;  /* 0x0000001407071212 */ /* 0x004fc600078e3cff */
[----:B------:R-:W2:Y:S01]  /*0620*/  @P5 LDG.E R20, desc[UR8][R10.64+0x64] ;  /* 0x000064080a145981 */ /* 0x000ea2000c1e1900 */
[----:B----4-:R-:W-:-:S03]  /*0630*/  @!P0 LOP3.LUT R5, R5, R18, RZ, 0x3c, !PT ;  /* 0x0000001205058212 */ /* 0x010fc600078e3cff */
[----:B------:R-:W4:Y:S01]  /*0640*/  @P4 LDG.E R18, desc[UR8][R10.64+0x58] ;  /* 0x000058080a124981 */ /* 0x000f22000c1e1900 */
[----:B---3--:R-:W-:Y:S02]  /*0650*/  @!P0 LOP3.LUT R2, R2, R17, RZ, 0x3c, !PT ;  /* 0x0000001102028212 */ /* 0x008fe400078e3cff */
[----:B------:R-:W-:Y:S01]  /*0660*/  LOP3.LUT P0, RZ, R27, 0x80, RZ, 0xc0, !PT ;  /* 0x000000801bff7812 */ /* 0x000fe2000780c0ff */
[----:B------:R-:W3:Y:S01]  /*0670*/  @P4 LDG.E R17, desc[UR8][R10.64+0x54] ;  /* 0x000054080a114981 */ /* 0x000ee2000c1e1900 */
[----:B------:R-:W-:Y:S02]  /*0680*/  @P1 LOP3.LUT R5, R5, R22, RZ, 0x3c, !PT ;  /* 0x0000001605051212 */ /* 0x000fe400078e3cff */
[----:B------:R-:W-:Y:S01]  /*0690*/  @P1 LOP3.LUT R2, R2, R21, RZ, 0x3c, !PT ;  /* 0x0000001502021212 */ /* 0x000fe200078e3cff */
[----:B------:R-:W3:Y:S01]  /*06a0*/  @P5 LDG.E R22, desc[UR8][R10.64+0x6c] ;  /* 0x00006c080a165981 */ /* 0x000ee2000c1e1900 */
[----:B------:R-:W-:-:S03]  /*06b0*/  @P2 LOP3.LUT R7, R7, R24, RZ, 0x3c, !PT ;  /* 0x0000001807072212 */ /* 0x000fc600078e3cff */
[----:B------:R-:W3:Y:S01]  /*06c0*/  @P5 LDG.E R21, desc[UR8][R10.64+0x68] ;  /* 0x000068080a155981 */ /* 0x000ee2000c1e1900 */
[----:B------:R-:W-:Y:S02]  /*06d0*/  @P2 LOP3.LUT R5, R5, R26, RZ, 0x3c, !PT ;  /* 0x0000001a05052212 */ /* 0x000fe400078e3cff */
[----:B------:R-:W-:Y:S01]  /*06e0*/  @P2 LOP3.LUT R2, R2, R25, RZ, 0x3c, !PT ;  /* 0x0000001902022212 */ /* 0x000fe200078e3cff */
[----:B------:R-:W3:Y:S01]  /*06f0*/  @P6 LDG.E R24, desc[UR8][R10.64+0x78] ;  /* 0x000078080a186981 */ /* 0x000ee2000c1e1900 */
[----:B------:R-:W-:-:S03]  /*0700*/  @P3 LOP3.LUT R7, R7, R28, RZ, 0x3c, !PT ;  /* 0x0000001c07073212 */ /* 0x000fc600078e3cff */
[----:B------:R-:W3:Y:S01]  /*0710*/  @P6 LDG.E R25, desc[UR8][R10.64+0x7c] ;  /* 0x00007c080a196981 */ /* 0x000ee2000c1e1900 */
[----:B------:R-:W-:-:S03]  /*0720*/  @P3 LOP3.LUT R5, R5, R30, RZ, 0x3c, !PT ;  /* 0x0000001e05053212 */ /* 0x000fc600078e3cff */
[----:B------:R-:W3:Y:S01]  /*0730*/  @P6 LDG.E R26, desc[UR8][R10.64+0x80] ;  /* 0x000080080a1a6981 */ /* 0x000ee2000c1e1900 */
[----:B------:R-:W-:Y:S02]  /*0740*/  @P3 LOP3.LUT R2, R2, R31, RZ, 0x3c, !PT ;  /* 0x0000001f02023212 */ /* 0x000fe400078e3cff */
[----:B------:R-:W-:Y:S01]  /*0750*/  @P4 LOP3.LUT R7, R7, R32, RZ, 0x3c, !PT ;  /* 0x0000002007074212 */ /* 0x000fe200078e3cff */
[----:B------:R-:W3:Y:S04]  /*0760*/  @P0 LDG.E R28, desc[UR8][R10.64+0x8c] ;  /* 0x00008c080a1c0981 */ /* 0x000ee8000c1e1900 */
[----:B------:R-:W3:Y:S04]  /*0770*/  @P0 LDG.E R31, desc[UR8][R10.64+0x90] ;  /* 0x000090080a1f0981 */ /* 0x000ee8000c1e1900 */
[----:B------:R-:W3:Y:S04]  /*0780*/  @P0 LDG.E R30, desc[UR8][R10.64+0x94] ;  /* 0x000094080a1e0981 */ /* 0x000ee8000c1e1900 */
[----:B------:R-:W3:Y:S04]  /*0790*/  @P0 LDG.E R33, desc[UR8][R10.64+0x98] ;  /* 0x000098080a210981 */ /* 0x000ee8000c1e1900 */
[----:B------:R-:W3:Y:S01]  /*07a0*/  @P0 LDG.E R32, desc[UR8][R10.64+0x9c] ;  /* 0x00009c080a200981 */ /* 0x000ee2000c1e1900 */
[----:B------:R-:W-:-:S04]  /*07b0*/  @P4 LOP3.LUT R2, R2, R19, RZ, 0x3c, !PT ;  /* 0x0000001302024212 */ /* 0x000fc800078e3cff */
[----:B------:R-:W-:Y:S02]  /*07c0*/  @P5 LOP3.LUT R2, R2, R23, RZ, 0x3c, !PT ;  /* 0x0000001702025212 */ /* 0x000fe400078e3cff */
[----:B------:R-:W-:Y:S02]  /*07d0*/  @P6 LOP3.LUT R3, R3, R34, RZ, 0x3c, !PT ;  /* 0x0000002203036212 */ /* 0x000fe400078e3cff */
[----:B------:R-:W-:Y:S02]  /*07e0*/  @P6 LOP3.LUT R2, R2, R29, RZ, 0x3c, !PT ;  /* 0x0000001d02026212 */ /* 0x000fe400078e3cff */
[----:B--2---:R-:W-:Y:S02]  /*07f0*/  @P5 LOP3.LUT R7, R7, R20, RZ, 0x3c, !PT ;  /* 0x0000001407075212 */ /* 0x004fe400078e3cff */
[----:B----4-:R-:W-:Y:S02]  /*0800*/  @P4 LOP3.LUT R5, R5, R18, RZ, 0x3c, !PT ;  /* 0x0000001205054212 */ /* 0x010fe400078e3cff */
[----:B---3--:R-:W-:-:S02]  /*0810*/  @P4 LOP3.LUT R4, R4, R17, RZ, 0x3c, !PT ;  /* 0x0000001104044212 */ /* 0x008fc400078e3cff */
[----:B------:R-:W-:Y:S02]  /*0820*/  @P5 LOP3.LUT R5, R5, R22, RZ, 0x3c, !PT ;  /* 0x0000001605055212 */ /* 0x000fe400078e3cff */
[----:B------:R-:W-:Y:S02]  /*0830*/  @P5 LOP3.LUT R4, R4, R21, RZ, 0x3c, !PT ;  /* 0x0000001504045212 */ /* 0x000fe400078e3cff */
[----:B------:R-:W-:Y:S02]  /*0840*/  @P6 LOP3.LUT R7, R7, R24, RZ, 0x3c, !PT ;  /* 0x0000001807076212 */ /* 0x000fe400078e3cff */
[----:B------:R-:W-:Y:S02]  /*0850*/  @P6 LOP3.LUT R4, R4, R25, RZ, 0x3c, !PT ;  /* 0x0000001904046212 */ /* 0x000fe400078e3cff */
[----:B------:R-:W-:Y:S02]  /*0860*/  @P6 LOP3.LUT R5, R5, R26, RZ, 0x3c, !PT ;  /* 0x0000001a05056212 */ /* 0x000fe400078e3cff */
[----:B------:R-:W-:-:S02]  /*0870*/  @P0 LOP3.LUT R7, R7, R28, RZ, 0x3c, !PT ;  /* 0x0000001c07070212 */ /* 0x000fc400078e3cff */
[----:B------:R-:W-:Y:S02]  /*0880*/  @P0 LOP3.LUT R4, R4, R31, RZ, 0x3c, !PT ;  /* 0x0000001f04040212 */ /* 0x000fe400078e3cff */
[----:B------:R-:W-:Y:S02]  /*0890*/  @P0 LOP3.LUT R5, R5, R30, RZ, 0x3c, !PT ;  /* 0x0000001e05050212 */ /* 0x000fe400078e3cff */
[----:B------:R-:W-:Y:S02]  /*08a0*/  @P0 LOP3.LUT R2, R2, R33, RZ, 0x3c, !PT ;  /* 0x0000002102020212 */ /* 0x000fe400078e3cff */
[----:B------:R-:W-:Y:S02]  /*08b0*/  @P0 LOP3.LUT R3, R3, R32, RZ, 0x3c, !PT ;  /* 0x0000002003030212 */ /* 0x000fe400078e3cff */
[----:B------:R-:W-:-:S13]  /*08c0*/  R2P PR, R27.B1, 0x7f ;  /* 0x0000007f1b007804 */ /* 0x000fda0000001000 */
[----:B------:R-:W2:Y:S04]  /*08d0*/  @P0 LDG.E R20, desc[UR8][R10.64+0xa0] ;  /* 0x0000a0080a140981 */ /* 0x000ea8000c1e1900 */
[----:B------:R-:W3:Y:S04]  /*08e0*/  @P0 LDG.E R22, desc[UR8][R10.64+0xa8] ;  /* 0x0000a8080a160981 */ /* 0x000ee8000c1e1900 */
        /* <DEDUP_REMOVED lines=15> */
[----:B--2---:R-:W-:-:S03]  /*09e0*/  @P0 LOP3.LUT R7, R7, R20, RZ, 0x3c, !PT ;  /* 0x0000001407070212 */ /* 0x004fc600078e3cff */
[----:B------:R-:W2:Y:S01]  /*09f0*/  @P1 LDG.E R20, desc[UR8][R10.64+0xb4] ;  /* 0x0000b4080a141981 */ /* 0x000ea2000c1e1900 */
[----:B---3--:R-:W-:-:S03]  /*0a00*/  @P0 LOP3.LUT R5, R5, R22, RZ, 0x3c, !PT ;  /* 0x0000001605050212 */ /* 0x008fc600078e3cff */
[----:B------:R-:W3:Y:S01]  /*0a10*/  @P1 LDG.E R22, desc[UR8][R10.64+0xbc] ;  /* 0x0000bc080a161981 */ /* 0x000ee2000c1e1900 */
[----:B----4-:R-:W-:-:S03]  /*0a20*/  @P0 LOP3.LUT R2, R2, R19, RZ, 0x3c, !PT ;  /* 0x0000001302020212 */ /* 0x010fc600078e3cff */
[----:B------:R-:W4:Y:S01]  /*0a30*/  @P1 LDG.E R19, desc[UR8][R10.64+0xb8] ;  /* 0x0000b8080a131981 */ /* 0x000f22000c1e1900 */
[----:B------:R-:W-:-:S03]  /*0a40*/  @P0 LOP3.LUT R3, R3, R18, RZ, 0x3c, !PT ;  /* 0x0000001203030212 */ /* 0x000fc600078e3cff */
[----:B------:R-:W4:Y:S01]  /*0a50*/  @P4 LDG.E R18, desc[UR8][R10.64+0xf0] ;  /* 0x0000f0080a124981 */ /* 0x000f22000c1e1900 */
[----:B------:R-:W-:-:S03]  /*0a60*/  @P0 LOP3.LUT R4, R4, R17, RZ, 0x3c, !PT ;  /* 0x0000001104040212 */ /* 0x000fc600078e3cff */
[----:B------:R-:W4:Y:S01]  /*0a70*/  @P4 LDG.E R17, desc[UR8][R10.64+0xf4] ;  /* 0x0000f4080a114981 */ /* 0x000f22000c1e1900 */
[----:B------:R-:W-:-:S03]  /*0a80*/  LOP3.LUT P0, RZ, R27, 0x8000, RZ, 0xc0, !PT ;  /* 0x000080001bff7812 */ /* 0x000fc6000780c0ff */
[----:B------:R-:W4:Y:S01]  /*0a90*/  @P6 LDG.E R27, desc[UR8][R10.64+0x124] ;  /* 0x000124080a1b6981 */ /* 0x000f22000c1e1900 */
[----:B------:R-:W-:-:S03]  /*0aa0*/  @P1 LOP3.LUT R2, R2, R21, RZ, 0x3c, !PT ;  /* 0x0000001502021212 */ /* 0x000fc600078e3cff */
        /* <DEDUP_REMOVED lines=11> */
[----:B--2---:R-:W-:-:S03]  /*0b60*/  @P1 LOP3.LUT R7, R7, R20, RZ, 0x3c, !PT ;  /* 0x0000001407071212 */ /* 0x004fc600078e3cff */
[----:B------:R-:W2:Y:S01]  /*0b70*/  @P4 LDG.E R20, desc[UR8][R10.64+0xf8] ;  /* 0x0000f8080a144981 */ /* 0x000ea2000c1e1900 */
[----:B---3--:R-:W-:Y:S02]  /*0b80*/  @P1 LOP3.LUT R5, R5, R22, RZ, 0x3c, !PT ;  /* 0x0000001605051212 */ /* 0x008fe400078e3cff */
[----:B------:R-:W-:Y:S01]  /*0b90*/  @P2 LOP3.LUT R7, R7, R26, RZ, 0x3c, !PT ;  /* 0x0000001a07072212 */ /* 0x000fe200078e3cff */
[----:B------:R-:W3:Y:S01]  /*0ba0*/  @P4 LDG.E R22, desc[UR8][R10.64+0x100] ;  /* 0x000100080a164981 */ /* 0x000ee2000c1e1900 */
[----:B----4-:R-:W-:-:S03]  /*0bb0*/  @P1 LOP3.LUT R4, R4, R19, RZ, 0x3c, !PT ;  /* 0x0000001304041212 */ /* 0x010fc600078e3cff */
[----:B------:R-:W4:Y:S01]  /*0bc0*/  @P4 LDG.E R19, desc[UR8][R10.64+0xfc] ;  /* 0x0000fc080a134981 */ /* 0x000f22000c1e1900 */
[----:B------:R-:W-:Y:S02]  /*0bd0*/  @P2 LOP3.LUT R4, R4, R23, RZ, 0x3c, !PT ;  /* 0x0000001704042212 */ /* 0x000fe400078e3cff */
[----:B------:R-:W-:Y:S01]  /*0be0*/  @P2 LOP3.LUT R5, R5, R28, RZ, 0x3c, !PT ;  /* 0x0000001c05052212 */ /* 0x000fe200078e3cff */
        /* <DEDUP_REMOVED lines=10> */
[----:B------:R-:W4:Y:S04]  /*0c90*/  @P0 LDG.E R34, desc[UR8][R10.64+0x12c] ;  /* 0x00012c080a220981 */ /* 0x000f28000c1e1900 */
[----:B------:R-:W4:Y:S04]  /*0ca0*/  @P0 LDG.E R17, desc[UR8][R10.64+0x130] ;  /* 0x000130080a110981 */ /* 0x000f28000c1e1900 */
[----:B------:R-:W4:Y:S01]  /*0cb0*/  @P0 LDG.E R29, desc[UR8][R10.64+0x138] ;  /* 0x000138080a1d0981 */ /* 0x000f22000c1e1900 */
[----:B------:R-:W-:-:S05]  /*0cc0*/  VIADD R16, R16, 0x10 ;  /* 0x0000001010107836 */ /* 0x000fca0000000000 */
[----:B------:R-:W-:Y:S02]  /*0cd0*/  ISETP.NE.AND P1, PT, R16, 0x20, PT ;  /* 0x000000201000780c */ /* 0x000fe40003f25270 */
[----:B------:R-:W-:Y:S02]  /*0ce0*/  @P5 LOP3.LUT R7, R7, R24, RZ, 0x3c, !PT ;  /* 0x0000001807075212 */ /* 0x000fe400078e3cff */
[----:B------:R-:W-:Y:S02]  /*0cf0*/  @P5 LOP3.LUT R4, R4, R21, RZ, 0x3c, !PT ;  /* 0x0000001504045212 */ /* 0x000fe400078e3cff */
[----:B------:R-:W-:Y:S02]  /*0d00*/  @P6 LOP3.LUT R7, R7, R30, RZ, 0x3c, !PT ;  /* 0x0000001e07076212 */ /* 0x000fe400078e3cff */
[----:B------:R-:W-:Y:S02]  /*0d10*/  @P6 LOP3.LUT R4, R4, R25, RZ, 0x3c, !PT ;  /* 0x0000001904046212 */ /* 0x000fe400078e3cff */
[----:B--2---:R-:W-:-:S02]  /*0d20*/  @P4 LOP3.LUT R5, R5, R20, RZ, 0x3c, !PT ;  /* 0x0000001405054212 */ /* 0x004fc400078e3cff */
[----:B---3--:R-:W-:Y:S02]  /*0d30*/  @P4 LOP3.LUT R3, R3, R22, RZ, 0x3c, !PT ;  /* 0x0000001603034212 */ /* 0x008fe400078e3cff */
[----:B----4-:R-:W-:Y:S02]  /*0d40*/  @P4 LOP3.LUT R2, R2, R19, RZ, 0x3c, !PT ;  /* 0x0000001302024212 */ /* 0x010fe400078e3cff */
        /* <DEDUP_REMOVED lines=8> */
[----:B------:R-:W-:Y:S02]  /*0dd0*/  @P0 LOP3.LUT R3, R3, R31, RZ, 0x3c, !PT ;  /* 0x0000001f03030212 */ /* 0x000fe400078e3cff */
[----:B------:R-:W-:-:S02]  /*0de0*/  @P0 LOP3.LUT R4, R4, R17, RZ, 0x3c, !PT ;  /* 0x0000001104040212 */ /* 0x000fc400078e3cff */
[----:B------:R-:W-:Y:S01]  /*0df0*/  @P0 LOP3.LUT R2, R2, R29, RZ, 0x3c, !PT ;  /* 0x0000001d02020212 */ /* 0x000fe200078e3cff */
[----:B------:R-:W-:Y:S06]  /*0e00*/  @P1 BRA `(.L_x_2) ;  /* 0xfffffff4004c1947 */ /* 0x000fec000383ffff */
[----:B------:R-:W-:-:S05]  /*0e10*/  VIADD R12, R12, 0x1 ;  /* 0x000000010c0c7836 */ /* 0x000fca0000000000 */
[----:B------:R-:W-:-:S13]  /*0e20*/  ISETP.NE.AND P0, PT, R12, 0x5, PT ;  /* 0x000000050c00780c */ /* 0x000fda0003f05270 */
[----:B------:R-:W-:Y:S05]  /*0e30*/  @P0 BRA `(.L_x_3) ;  /* 0xfffffff400300947 */ /* 0x000fea000383ffff */
[----:B------:R0:W-:Y:S01]  /*0e40*/  STL [R1+0x4], R7 ;  /* 0x0000040701007387 */ /* 0x0001e20000100800 */
[----:B------:R-:W-:-:S03]  /*0e50*/  UISETP.NE.U32.AND UP0, UPT, UR10, 0x1, UPT ;  /* 0x000000010a00788c */ /* 0x000fc6000bf05070 */
[----:B------:R0:W-:Y:S01]  /*0e60*/  STL.64 [R1+0x8], R4 ;  /* 0x0000080401007387 */ /* 0x0001e20000100a00 */
[----:B------:R-:W-:-:S03]  /*0e70*/  UISETP.NE.AND.EX UP0, UPT, URZ, URZ, UPT, UP0 ;  /* 0x000000ffff00728c */ /* 0x000fc6000bf05300 */
[----:B------:R0:W-:Y:S06]  /*0e80*/  STL.64 [R1+0x10], R2 ;  /* 0x0000100201007387 */ /* 0x0001ec0000100a00 */
[----:B------:R-:W-:Y:S05]  /*0e90*/  BRA.U !UP0, `(.L_x_1) ;  /* 0x0000001908047547 */ /* 0x000fea000b800000 */
[----:B------:R-:W-:Y:S01]  /*0ea0*/  UMOV UR4, URZ ;  /* 0x000000ff00047c82 */ /* 0x000fe20008000000 */
[----:B------:R-:W-:Y:S01]  /*0eb0*/  UMOV UR5, URZ ;  /* 0x000000ff00057c82 */ /* 0x000fe20008000000 */
[----:B------:R-:W-:Y:S01]  /*0ec0*/  IMAD.MOV.U32 R12, RZ, RZ, RZ ;  /* 0x000000ffff0c7224 */ /* 0x000fe200078e00ff */
[----:B0-----:R-:W-:Y:S01]  /*0ed0*/  MOV R4, UR5 ;  /* 0x0000000500047c02 */ /* 0x001fe20008000f00 */
[----:B------:R-:W-:Y:S02]  /*0ee0*/  IMAD.MOV.U32 R7, RZ, RZ, RZ ;  /* 0x000000ffff077224 */ /* 0x000fe400078e00ff */
[----:B------:R-:W-:Y:S02]  /*0ef0*/  IMAD.U32 R3, RZ, RZ, UR4 ;  /* 0x00000004ff037e24 */ /* 0x000fe4000f8e00ff */
[----:B------:R-:W-:Y:S02]  /*0f00*/  IMAD.U32 R2, RZ, RZ, UR5 ;  /* 0x00000005ff027e24 */ /* 0x000fe4000f8e00ff */
[----:B------:R-:W-:-:S07]  /*0f10*/  IMAD.U32 R5, RZ, RZ, UR4 ;  /* 0x00000004ff057e24 */ /* 0x000fce000f8e00ff */
.L_x_5:
[----:B------:R-:W-:-:S06]  /*0f20*/  IMAD R13, R12, 0x4, R1 ;  /* 0x000000040c0d7824 */ /* 0x000fcc00078e0201 */
[----:B------:R-:W5:Y:S01]  /*0f30*/  LDL R13, [R13+0x4] ;  /* 0x000004000d0d7983 */ /* 0x000f620000100800 */
[----:B------:R-:W-:Y:S02]  /*0f40*/  IMAD.SHL.U32 R15, R12, 0x20, RZ ;  /* 0x000000200c0f7824 */ /* 0x000fe400078e00ff */
[----:B------:R-:W-:-:S07]  /*0f50*/  IMAD.MOV.U32 R16, RZ, RZ, RZ ;  /* 0x000000ffff107224 */ /* 0x000fce00078e00ff */
.L_x_4:
        /* <DEDUP_REMOVED lines=181> */
[----:B------:R-:W-:Y:S05]  /*1ab0*/  BRA.U UP0, `(.L_x_1) ;  /* 0x0000000900fc7547 */ /* 0x000fea000b800000 */
[----:B------:R-:W-:Y:S01]  /*1ac0*/  UMOV UR4, URZ ;  /* 0x000000ff00047c82 */ /* 0x000fe20008000000 */
[----:B------:R-:W-:Y:S01]  /*1ad0*/  UMOV UR5, URZ ;  /* 0x000000ff00057c82 */ /* 0x000fe20008000000 */
[----:B------:R-:W-:Y:S02]  /*1ae0*/  IMAD.MOV.U32 R12, RZ, RZ, RZ ;  /* 0x000000ffff0c7224 */ /* 0x000fe400078e00ff */
[----:B-1----:R-:W-:Y:S02]  /*1af0*/  IMAD.MOV.U32 R7, RZ, RZ, RZ ;  /* 0x000000ffff077224 */ /* 0x002fe400078e00ff */
[----:B------:R-:W-:Y:S02]  /*1b00*/  IMAD.U32 R3, RZ, RZ, UR4 ;  /* 0x00000004ff037e24 */ /* 0x000fe4000f8e00ff */
[----:B------:R-:W-:Y:S02]  /*1b10*/  IMAD.U32 R2, RZ, RZ, UR5 ;  /* 0x00000005ff027e24 */ /* 0x000fe4000f8e00ff */
[----:B------:R-:W-:-:S02]  /*1b20*/  IMAD.U32 R5, RZ, RZ, UR4 ;  /* 0x00000004ff057e24 */ /* 0x000fc4000f8e00ff */
[----:B------:R-:W-:-:S07]  /*1b30*/  IMAD.U32 R4, RZ, RZ, UR5 ;  /* 0x00000005ff047e24 */ /* 0x000fce000f8e00ff */
.L_x_7:
[----:B------:R-:W-:-:S06]  /*1b40*/  IMAD R13, R12, 0x4, R1 ;  /* 0x000000040c0d7824 */ /* 0x000fcc00078e0201 */
[----:B------:R-:W5:Y:S01]  /*1b50*/  LDL R13, [R13+0x4] ;  /* 0x000004000d0d7983 */ /* 0x000f620000100800 */
[----:B------:R-:W-:Y:S02]  /*1b60*/  IMAD.SHL.U32 R15, R12, 0x20, RZ ;  /* 0x000000200c0f7824 */ /* 0x000fe400078e00ff */
[----:B------:R-:W-:-:S07]  /*1b70*/  IMAD.MOV.U32 R16, RZ, RZ, RZ ;  /* 0x000000ffff107224 */ /* 0x000fce00078e00ff */
.L_x_6:
        /* <DEDUP_REMOVED lines=173> */
[----:B------:R-:W-:-:S04]  /*2650*/  IADD3 R12, PT, PT, R12, 0x1, RZ ;  /* 0x000000010c0c7810 */ /* 0x000fc80007ffe0ff */
[----:B------:R-:W-:-:S13]  /*2660*/  ISETP.NE.AND P0, PT, R12, 0x5, PT ;  /* 0x000000050c00780c */ /* 0x000fda0003f05270 */
[----:B------:R-:W-:Y:S05]  /*2670*/  @P0 BRA `(.L_x_7) ;  /* 0xfffffff400300947 */ /* 0x000fea000383ffff */
[----:B------:R3:W-:Y:S04]  /*2680*/  STL [R1+0x4], R7 ;  /* 0x0000040701007387 */ /* 0x0007e80000100800 */
[----:B------:R3:W-:Y:S04]  /*2690*/  STL.64 [R1+0x8], R4 ;  /* 0x0000080401007387 */ /* 0x0007e80000100a00 */
[----:B------:R3:W-:Y:S02]  /*26a0*/  STL.64 [R1+0x10], R2 ;  /* 0x0000100201007387 */ /* 0x0007e40000100a00 */
.L_x_1:
[----:B------:R-:W-:Y:S01]  /*26b0*/  UISETP.GT.U32.AND UP0, UPT, UR6, 0x3, UPT ;  /* 0x000000030600788c */ /* 0x000fe2000bf04070 */
[----:B------:R-:W-:Y:S01]  /*26c0*/  VIADD R0, R0, 0x1 ;  /* 0x0000000100007836 */ /* 0x000fe20000000000 */
[----:B------:R-:W-:Y:S02]  /*26d0*/  USHF.R.U64 UR4, UR6, 0x2, UR7 ;  /* 0x0000000206047899 */ /* 0x000fe40008001207 */
[----:B------:R-:W-:Y:S02]  /*26e0*/  UISETP.GT.U32.AND.EX UP0, UPT, UR7, URZ, UPT, UP0 ;  /* 0x000000ff0700728c */ /* 0x000fe4000bf04100 */
[----:B------:R-:W-:-:S03]  /*26f0*/  USHF.R.U32.HI UR5, URZ, 0x2, UR7 ;  /* 0x00000002ff057899 */ /* 0x000fc60008011607 */
[----:B------:R-:W-:-:S04]  /*2700*/  UMOV UR6, UR4 ;  /* 0x0000000400067c82 */ /* 0x000fc80008000000 */
[----:B------:R-:W-:Y:S01]  /*2710*/  UMOV UR7, UR5 ;  /* 0x0000000500077c82 */ /* 0x000fe20008000000 */
[----:B------:R-:W-:Y:S05]  /*2720*/  BRA.U UP0, `(.L_x_8) ;  /* 0xffffffd900cc7547 */ /* 0x000fea000b83ffff */
.L_x_0:
[----:B------:R-:W4:Y:S02]  /*2730*/  LDCU UR4, c[0x0][0x388] ;  /* 0x00007100ff0477ac */ /* 0x000f240008000800 */
[----:B----4-:R-:W-:-:S13]  /*2740*/  ISETP.GE.AND P0, PT, R14, UR4, PT ;  /* 0x000000040e007c0c */ /* 0x010fda000bf06270 */
[----:B------:R-:W-:Y:S05]  /*2750*/  @P0 EXIT ;  /* 0x000000000000094d */ /* 0x000fea0003800000 */
[----:B------:R-:W4:Y:S08]  /*2760*/  LDC.64 R22, c[0x0][0x3a8] ;  /* 0x0000ea00ff167b82 */ /* 0x000f300000000a00 */
[----:B------:R-:W5:Y:S08]  /*2770*/  LDC.64 R20, c[0x0][0x3a0] ;  /* 0x0000e800ff147b82 */ /* 0x000f700000000a00 */
[----:B------:R-:W0:Y:S01]  /*2780*/  LDC.64 R18, c[0x0][0x390] ;  /* 0x0000e400ff127b82 */ /* 0x000e220000000a00 */
[----:B----4-:R-:W-:-:S07]  /*2790*/  IMAD.WIDE R22, R14, 0x4, R22 ;  /* 0x000000040e167825 */ /* 0x010fce00078e0216 */
[----:B------:R-:W4:Y:S01]  /*27a0*/  LDC.64 R16, c[0x0][0x398] ;  /* 0x0000e600ff107b82 */ /* 0x000f220000000a00 */
[----:B------:R-:W2:Y:S01]  /*27b0*/  LDG.E R8, desc[UR8][R22.64] ;  /* 0x0000000816087981 */ /* 0x000ea2000c1e1900 */
[----:B-----5:R-:W-:-:S06]  /*27c0*/  IMAD.WIDE R20, R14, 0x4, R20 ;  /* 0x000000040e147825 */ /* 0x020fcc00078e0214 */
[----:B------:R-:W5:Y:S01]  /*27d0*/  LDC.64 R10, c[0x0][0x380] ;  /* 0x0000e000ff0a7b82 */ /* 0x000f620000000a00 */
[----:B------:R-:W3:Y:S01]  /*27e0*/  LDG.E R0, desc[UR8][R20.64] ;  /* 0x0000000814007981 */ /* 0x000ee2000c1e1900 */
[----:B------:R-:W-:Y:S01]  /*27f0*/  BSSY.RECONVERGENT B2, `(.L_x_9) ;  /* 0x000009c000027945 */ /* 0x000fe20003800200 */
[----:B------:R-:W-:Y:S02]  /*2800*/  IMAD.MOV.U32 R24, RZ, RZ, R4 ;  /* 0x000000ffff187224 */ /* 0x000fe400078e0004 */
[----:B0-----:R-:W-:-:S04]  /*2810*/  IMAD.WIDE R18, R14, 0x4, R18 ;  /* 0x000000040e127825 */ /* 0x001fc800078e0212 */
[----:B----4-:R-:W-:-:S04]  /*2820*/  IMAD.WIDE R16, R14, 0x4, R16 ;  /* 0x000000040e107825 */ /* 0x010fc800078e0210 */
[----:B-----5:R-:W-:Y:S01]  /*2830*/  IMAD.WIDE R14, R14, 0x4, R10 ;  /* 0x000000040e0e7825 */ /* 0x020fe200078e020a */
[----:B--2---:R-:W-:-:S04]  /*2840*/  FSETP.NE.AND P0, PT, |R8|, +INF , PT ;  /* 0x7f8000000800780b */ /* 0x004fc80003f05200 */
[----:B---3--:R-:W-:-:S13]  /*2850*/  FSETP.EQU.OR P0, PT, |R0|, +INF , !P0 ;  /* 0x7f8000000000780b */ /* 0x008fda000470a600 */
[----:B------:R-:W-:Y:S05]  /*2860*/  @P0 BRA `(.L_x_10) ;  /* 0x0000000800500947 */ /* 0x000fea0003800000 */
[----:B------:R-:W2:Y:S04]  /*2870*/  LDG.E R10, desc[UR8][R16.64] ;  /* 0x00000008100a7981 */ /* 0x000ea8000c1e1900 */
[----:B------:R-:W3:Y:S01]  /*2880*/  LDG.E R11, desc[UR8][R18.64] ;  /* 0x00000008120b7981 */ /* 0x000ee2000c1e1900 */
[----:B------:R-:W-:Y:S01]  /*2890*/  BSSY.RECONVERGENT B3, `(.L_x_11) ;  /* 0x000000e000037945 */ /* 0x000fe20003800200 */
[----:B--2---:R-:W1:Y:S01]  /*28a0*/  MUFU.RCP R9, R10 ;  /* 0x0000000a00097308 */ /* 0x004e620000001000 */
[----:B---3--:R-:W-:-:S07]  /*28b0*/  FADD R0, R0, -R11 ;  /* 0x8000000b00007221 */ /* 0x008fce0000000000 */
[----:B------:R-:W0:Y:S01]  /*28c0*/  FCHK P0, R0, R10 ;  /* 0x0000000a00007302 */ /* 0x000e220000000000 */
[----:B-1----:R-:W-:-:S04]  /*28d0*/  FFMA R4, -R10, R9, 1 ;  /* 0x3f8000000a047423 */ /* 0x002fc80000000109 */
[----:B------:R-:W-:-:S04]  /*28e0*/  FFMA R9, R9, R4, R9 ;  /* 0x0000000409097223 */ /* 0x000fc80000000009 */
[----:B------:R-:W-:-:S04]  /*28f0*/  FFMA R4, R0, R9, RZ ;  /* 0x0000000900047223 */ /* 0x000fc800000000ff */
[----:B------:R-:W-:-:S04]  /*2900*/  FFMA R12, -R10, R4, R0 ;  /* 0x000000040a0c7223 */ /* 0x000fc80000000100 */
[----:B------:R-:W-:Y:S01]  /*2910*/  FFMA R9, R9, R12, R4 ;  /* 0x0000000c09097223 */ /* 0x000fe20000000004 */
[----:B0-----:R-:W-:Y:S06]  /*2920*/  @!P0 BRA `(.L_x_12) ;  /* 0x0000000000108947 */ /* 0x001fec0003800000 */
[----:B------:R-:W-:Y:S01]  /*2930*/  IMAD.MOV.U32 R31, RZ, RZ, R10 ;  /* 0x000000ffff1f7224 */ /* 0x000fe200078e000a */
[----:B------:R-:W-:-:S07]  /*2940*/  MOV R12, 0x2960 ;  /* 0x00002960000c7802 */ /* 0x000fce0000000f00 */
[----:B------:R-:W-:Y:S05]  /*2950*/  CALL.REL.NOINC `($__internal_1_$__cuda_sm3x_div_rn_noftz_f32_slowpath) ;  /* 0x0000002400647944 */ /* 0x000fea0003c00000 */
[----:B------:R-:W-:-:S07]  /*2960*/  IMAD.MOV.U32 R9, RZ, RZ, R0 ;  /* 0x000000ffff097224 */ /* 0x000fce00078e0000 */
.L_x_12:
[----:B------:R-:W-:Y:S05]  /*2970*/  BSYNC.RECONVERGENT B3 ;  /* 0x0000000000037941 */ /* 0x000fea0003800200 */
.L_x_11:
[----:B------:R-:W0:Y:S01]  /*2980*/  MUFU.RCP R13, R10 ;  /* 0x0000000a000d7308 */ /* 0x000e220000001000 */
[----:B------:R-:W-:Y:S01]  /*2990*/  FADD R25, R8, -R11 ;  /* 0x8000000b08197221 */ /* 0x000fe20000000000 */
[----:B------:R-:W-:Y:S06]  /*29a0*/  BSSY.RECONVERGENT B3, `(.L_x_13) ;  /* 0x000000c000037945 */ /* 0x000fec0003800200 */
[----:B------:R-:W1:Y:S01]  /*29b0*/  FCHK P0, R25, R10 ;  /* 0x0000000a19007302 */ /* 0x000e620000000000 */
[----:B0-----:R-:W-:-:S04]  /*29c0*/  FFMA R0, -R10, R13, 1 ;  /* 0x3f8000000a007423 */ /* 0x001fc8000000010d */
[----:B------:R-:W-:-:S04]  /*29d0*/  FFMA R0, R13, R0, R13 ;  /* 0x000000000d007223 */ /* 0x000fc8000000000d */
[----:B------:R-:W-:-:S04]  /*29e0*/  FFMA R13, R0, R25, RZ ;  /* 0x00000019000d7223 */ /* 0x000fc800000000ff */
[----:B------:R-:W-:-:S04]  /*29f0*/  FFMA R4, -R10, R13, R25 ;  /* 0x0000000d0a047223 */ /* 0x000fc80000000119 */
[----:B------:R-:W-:Y:S01]  /*2a00*/  FFMA R0, R0, R4, R13 ;  /* 0x0000000400007223 */ /* 0x000fe2000000000d */
[----:B-1----:R-:W-:Y:S06]  /*2a10*/  @!P0 BRA `(.L_x_14) ;  /* 0x0000000000108947 */ /* 0x002fec0003800000 */
[----:B------:R-:W-:Y:S01]  /*2a20*/  IMAD.MOV.U32 R0, RZ, RZ, R25 ;  /* 0x000000ffff007224 */ /* 0x000fe200078e0019 */
[----:B------:R-:W-:Y:S01]  /*2a30*/  MOV R12, 0x2a60 ;  /* 0x00002a60000c7802 */ /* 0x000fe20000000f00 */
[----:B------:R-:W-:-:S07]  /*2a40*/  IMAD.MOV.U32 R31, RZ, RZ, R10 ;  /* 0x000000ffff1f7224 */ /* 0x000fce00078e000a */
[----:B------:R-:W-:Y:S05]  /*2a50*/  CALL.REL.NOINC `($__internal_1_$__cuda_sm3x_div_rn_noftz_f32_slowpath) ;  /* 0x0000002400247944 */ /* 0x000fea0003c00000 */
.L_x_14:
[----:B------:R-:W-:Y:S05]  /*2a60*/  BSYNC.RECONVERGENT B3 ;  /* 0x0000000000037941 */ /* 0x000fea0003800200 */
.L_x_13:
[----:B------:R-:W-:Y:S01]  /*2a70*/  SHF.R.U32.HI R4, RZ, 0x2, R7 ;  /* 0x00000002ff047819 */ /* 0x000fe20000011607 */
[----:B------:R-:W-:Y:S01]  /*2a80*/  IMAD.MOV.U32 R25, RZ, RZ, 0x3bbb989d ;  /* 0x3bbb989dff197424 */ /* 0x000fe200078e00ff */
[----:B------:R-:W-:Y:S01]  /*2a90*/  SHF.R.U32.HI R27, RZ, 0x2, R24 ;  /* 0x00000002ff1b7819 */ /* 0x000fe20000011618 */
[----:B------:R-:W-:Y:S01]  /*2aa0*/  IMAD.MOV.U32 R26, RZ, RZ, 0x437c0000 ;  /* 0x437c0000ff1a7424 */ /* 0x000fe200078e00ff */
[----:B------:R-:W-:Y:S01]  /*2ab0*/  LOP3.LUT R4, R4, R7, RZ, 0x3c, !PT ;  /* 0x0000000704047212 */ /* 0x000fe200078e3cff */
[----:B------:R-:W-:Y:S01]  /*2ac0*/  IMAD.SHL.U32 R7, R3, 0x10, RZ ;  /* 0x0000001003077824 */ /* 0x000fe200078e00ff */
[----:B------:R-:W-:Y:S01]  /*2ad0*/  LOP3.LUT R27, R27, R24, RZ, 0x3c, !PT ;  /* 0x000000181b1b7212 */ /* 0x000fe200078e3cff */
[----:B------:R-:W-:Y:S02]  /*2ae0*/  BSSY.RECONVERGENT B0, `(.L_x_15) ;  /* 0x0000063000007945 */ /* 0x000fe40003800200 */
[----:B------:R-:W-:Y:S02]  /*2af0*/  IMAD.SHL.U32 R8, R4, 0x2, RZ ;  /* 0x0000000204087824 */ /* 0x000fe400078e00ff */
[----:B------:R-:W-:-:S03]  /*2b00*/  IMAD.SHL.U32 R28, R27, 0x2, RZ ;  /* 0x000000021b1c7824 */ /* 0x000fc600078e00ff */
[----:B------:R-:W-:-:S04]  /*2b10*/  LOP3.LUT R8, R4, R8, R7, 0x96, !PT ;  /* 0x0000000804087212 */ /* 0x000fc800078e9607 */
[----:B------:R-:W-:Y:S01]  /*2b20*/  LOP3.LUT R13, R8, R3, RZ, 0x3c, !PT ;  /* 0x00000003080d7212 */ /* 0x000fe200078e3cff */
[----:B------:R-:W-:-:S03]  /*2b30*/  IMAD.MOV.U32 R8, RZ, RZ, 0x2f800000 ;  /* 0x2f800000ff087424 */ /* 0x000fc600078e00ff */
[C---:B------:R-:W-:Y:S01]  /*2b40*/  IADD3 R4, PT, PT, R6.reuse, 0x587c5, R13 ;  /* 0x000587c506047810 */ /* 0x040fe20007ffe00d */
[----:B------:R-:W-:Y:S02]  /*2b50*/  IMAD.SHL.U32 R24, R13, 0x10, RZ ;  /* 0x000000100d187824 */ /* 0x000fe400078e00ff */
[----:B------:R-:W-:Y:S01]  /*2b60*/  VIADD R6, R6, 0xb0f8a ;  /* 0x000b0f8a06067836 */ /* 0x000fe20000000000 */
[----:B------:R-:W-:Y:S01]  /*2b70*/  I2FP.F32.U32 R7, R4 ;  /* 0x0000000400077245 */ /* 0x000fe20000201000 */
[----:B------:R-:W-:Y:S01]  /*2b80*/  FADD R4, R0, -R9 ;  /* 0x8000000900047221 */ /* 0x000fe20000000000 */
[----:B------:R-:W-:-:S03]  /*2b90*/  LOP3.LUT R24, R27, R28, R24, 0x96, !PT ;  /* 0x0000001c1b187212 */ /* 0x000fc600078e9618 */
[----:B------:R-:W-:-:S04]  /*2ba0*/  FFMA R12, R7, R8, 1.1641532182693481445e-10 ;  /* 0x2f000000070c7423 */ /* 0x000fc80000000008 */
[----:B------:R-:W-:-:S04]  /*2bb0*/  FFMA R7, R12, R4, R9 ;  /* 0x000000040c077223 */ /* 0x000fc80000000009 */
[----:B------:R-:W-:-:S04]  /*2bc0*/  FMUL.D2 R12, R7, -R7 ;  /* 0x80000007070c7220 */ /* 0x000fc80000300000 */
[----:B------:R-:W-:-:S04]  /*2bd0*/  FFMA.SAT R25, R12, R25, 0.5 ;  /* 0x3f0000000c197423 */ /* 0x000fc80000002019 */
[----:B------:R-:W-:-:S04]  /*2be0*/  FFMA.RM R26, R25, R26, 12582913 ;  /* 0x4b400001191a7423 */ /* 0x000fc8000000401a */
[C---:B------:R-:W-:Y:S01]  /*2bf0*/  FADD R25, R26.reuse, -12583039 ;  /* 0xcb40007f1a197421 */ /* 0x040fe20000000000 */
[----:B------:R-:W-:-:S03]  /*2c00*/  IMAD.SHL.U32 R26, R26, 0x800000, RZ ;  /* 0x008000001a1a7824 */ /* 0x000fc600078e00ff */
[----:B------:R-:W-:-:S04]  /*2c10*/  FFMA R25, R12, 1.4426950216293334961, -R25 ;  /* 0x3fb8aa3b0c197823 */ /* 0x000fc80000000819 */
[----:B------:R-:W-:Y:S01]  /*2c20*/  FFMA R12, R12, 1.925963033500011079e-08, R25 ;  /* 0x32a570600c0c7823 */ /* 0x000fe20000000019 */
[----:B------:R-:W-:-:S03]  /*2c30*/  LOP3.LUT R25, R24, R13, RZ, 0x3c, !PT ;  /* 0x0000000d18197212 */ /* 0x000fc600078e3cff */
[----:B------:R-:W0:Y:S02]  /*2c40*/  MUFU.EX2 R27, R12 ;  /* 0x0000000c001b7308 */ /* 0x000e240000000800 */
[----:B------:R-:W-:-:S05]  /*2c50*/  IMAD.IADD R24, R25, 0x1, R6 ;  /* 0x0000000119187824 */ /* 0x000fca00078e0206 */
[----:B------:R-:W-:-:S05]  /*2c60*/  I2FP.F32.U32 R29, R24 ;  /* 0x00000018001d7245 */ /* 0x000fca0000201000 */
[----:B------:R-:W-:Y:S01]  /*2c70*/  FFMA R29, R29, R8, 1.1641532182693481445e-10 ;  /* 0x2f0000001d1d7423 */ /* 0x000fe20000000008 */
[----:B0-----:R-:W-:-:S05]  /*2c80*/  FMUL R26, R26, R27 ;  /* 0x0000001b1a1a7220 */ /* 0x001fca0000400000 */
[----:B------:R-:W-:-:S13]  /*2c90*/  FSETP.GE.AND P0, PT, R29, R26, PT ;  /* 0x0000001a1d00720b */ /* 0x000fda0003f06000 */
[----:B------:R-:W-:Y:S05]  /*2ca0*/  @!P0 BRA `(.L_x_16) ;  /* 0x0000000400188947 */ /* 0x000fea0003800000 */
[----:B------:R-:W-:Y:S02]  /*2cb0*/  IMAD.MOV.U32 R8, RZ, RZ, R2 ;  /* 0x000000ffff087224 */ /* 0x000fe400078e0002 */
[----:B------:R-:W-:Y:S01]  /*2cc0*/  FMUL R12, R9, R9 ;  /* 0x00000009090c7220 */ /* 0x000fe20000400000 */
[----:B------:R-:W-:-:S07]  /*2cd0*/  FMUL R24, R0, R0 ;  /* 0x0000000000187220 */ /* 0x000fce0000400000 */
.L_x_21:
[----:B------:R-:W-:Y:S01]  /*2ce0*/  SHF.R.U32.HI R2, RZ, 0x2, R5 ;  /* 0x00000002ff027819 */ /* 0x000fe20000011605 */
[----:B------:R-:W-:Y:S01]  /*2cf0*/  IMAD.MOV.U32 R26, RZ, RZ, 0x2f800000 ;  /* 0x2f800000ff1a7424 */ /* 0x000fe200078e00ff */
[----:B------:R-:W-:Y:S01]  /*2d00*/  FSETP.GT.AND P1, PT, R9, RZ, PT ;  /* 0x000000ff0900720b */ /* 0x000fe20003f24000 */
[----:B------:R-:W-:Y:S01]  /*2d10*/  IMAD.MOV.U32 R28, RZ, RZ, 0x3bbb989d ;  /* 0x3bbb989dff1c7424 */ /* 0x000fe200078e00ff */
[----:B------:R-:W-:Y:S01]  /*2d20*/  LOP3.LUT R2, R2, R5, RZ, 0x3c, !PT ;  /* 0x0000000502027212 */ /* 0x000fe200078e3cff */
[----:B------:R-:W-:Y:S01]  /*2d30*/  IMAD.MOV.U32 R29, RZ, RZ, 0x437c0000 ;  /* 0x437c0000ff1d7424 */ /* 0x000fe200078e00ff */
[----:B------:R-:W-:Y:S01]  /*2d40*/  SHF.L.U32 R5, R25, 0x4, RZ ;  /* 0x0000000419057819 */ /* 0x000fe200000006ff */
[----:B------:R-:W-:Y:S01]  /*2d50*/  BSSY.RECONVERGENT B1, `(.L_x_17) ;  /* 0x000001f000017945 */ /* 0x000fe20003800200 */
[----:B------:R-:W-:Y:S01]  /*2d60*/  FSETP.GEU.AND P0, PT, R0, RZ, PT ;  /* 0x000000ff0000720b */ /* 0x000fe20003f0e000 */
[----:B------:R-:W-:-:S05]  /*2d70*/  IMAD.SHL.U32 R7, R2, 0x2, RZ ;  /* 0x0000000202077824 */ /* 0x000fca00078e00ff */
[----:B------:R-:W-:-:S04]  /*2d80*/  LOP3.LUT R2, R2, R7, R5, 0x96, !PT ;  /* 0x0000000702027212 */ /* 0x000fc800078e9605 */
[----:B------:R-:W-:-:S04]  /*2d90*/  LOP3.LUT R27, R2, R25, RZ, 0x3c, !PT ;  /* 0x00000019021b7212 */ /* 0x000fc800078e3cff */
[----:B------:R-:W-:-:S04]  /*2da0*/  IADD3 R2, PT, PT, R6, 0x587c5, R27 ;  /* 0x000587c506027810 */ /* 0x000fc80007ffe01b */
[----:B------:R-:W-:-:S05]  /*2db0*/  I2FP.F32.U32 R5, R2 ;  /* 0x0000000200057245 */ /* 0x000fca0000201000 */
[----:B------:R-:W-:-:S04]  /*2dc0*/  FFMA R5, R5, R26, 1.1641532182693481445e-10 ;  /* 0x2f00000005057423 */ /* 0x000fc8000000001a */
[----:B------:R-:W-:-:S04]  /*2dd0*/  FFMA R7, R4, R5, R9 ;  /* 0x0000000504077223 */ /* 0x000fc80000000009 */
[----:B------:R-:W-:-:S04]  /*2de0*/  FMUL.D2 R5, R7, -R7 ;  /* 0x8000000707057220 */ /* 0x000fc80000300000 */
[----:B------:R-:W-:-:S04]  /*2df0*/  FFMA.SAT R2, R5, R28, 0.5 ;  /* 0x3f00000005027423 */ /* 0x000fc8000000201c */
[----:B------:R-:W-:-:S04]  /*2e00*/  FFMA.RM R2, R2, R29, 12582913 ;  /* 0x4b40000102027423 */ /* 0x000fc8000000401d */
[----:B------:R-:W-:-:S04]  /*2e10*/  FADD R30, R2, -12583039 ;  /* 0xcb40007f021e7421 */ /* 0x000fc80000000000 */
[----:B------:R-:W-:-:S04]  /*2e20*/  FFMA R30, R5, 1.4426950216293334961, -R30 ;  /* 0x3fb8aa3b051e7823 */ /* 0x000fc8000000081e */
[----:B------:R-:W-:Y:S01]  /*2e30*/  FFMA R31, R5, 1.925963033500011079e-08, R30 ;  /* 0x32a57060051f7823 */ /* 0x000fe2000000001e */
[----:B------:R-:W-:Y:S02]  /*2e40*/  IMAD.SHL.U32 R30, R2, 0x800000, RZ ;  /* 0x00800000021e7824 */ /* 0x000fe400078e00ff */
[----:B------:R-:W-:Y:S02]  /*2e50*/  IMAD.MOV.U32 R5, RZ, RZ, R3 ;  /* 0x000000ffff057224 */ /* 0x000fe400078e0003 */
[----:B------:R-:W-:Y:S01]  /*2e60*/  IMAD.MOV.U32 R2, RZ, RZ, R13 ;  /* 0x000000ffff027224 */ /* 0x000fe200078e000d */
[----:B------:R-:W0:Y:S02]  /*2e70*/  MUFU.EX2 R31, R31 ;  /* 0x0000001f001f7308 */ /* 0x000e240000000800 */
[----:B0-----:R-:W-:Y:S01]  /*2e80*/  FMUL R30, R30, R31 ;  /* 0x0000001f1e1e7220 */ /* 0x001fe20000400000 */
[----:B------:R-:W-:Y:S06]  /*2e90*/  @!P1 BRA `(.L_x_18) ;  /* 0x0000000000289947 */ /* 0x000fec0003800000 */
[----:B------:R-:W-:-:S04]  /*2ea0*/  FFMA R3, -R7, R7, R12 ;  /* 0x0000000707037223 */ /* 0x000fc8000000010c */
[----:B------:R-:W-:-:S04]  /*2eb0*/  FMUL R3, R3, -0.5 ;  /* 0xbf00000003037820 */ /* 0x000fc80000400000 */
[----:B------:R-:W-:-:S04]  /*2ec0*/  FFMA.SAT R30, R3, R28, 0.5 ;  /* 0x3f000000031e7423 */ /* 0x000fc8000000201c */
[----:B------:R-:W-:-:S04]  /*2ed0*/  FFMA.RM R30, R30, R29, 12582913 ;  /* 0x4b4000011e1e7423 */ /* 0x000fc8000000401d */
[C---:B------:R-:W-:Y:S01]  /*2ee0*/  FADD R32, R30.reuse, -12583039 ;  /* 0xcb40007f1e207421 */ /* 0x040fe20000000000 */
[----:B------:R-:W-:-:S03]  /*2ef0*/  IMAD.SHL.U32 R30, R30, 0x800000, RZ ;  /* 0x008000001e1e7824 */ /* 0x000fc600078e00ff */
[----:B------:R-:W-:-:S04]  /*2f00*/  FFMA R32, R3, 1.4426950216293334961, -R32 ;  /* 0x3fb8aa3b03207823 */ /* 0x000fc80000000820 */
[----:B------:R-:W-:-:S04]  /*2f10*/  FFMA R32, R3, 1.925963033500011079e-08, R32 ;  /* 0x32a5706003207823 */ /* 0x000fc80000000020 */
[----:B------:R-:W0:Y:S02]  /*2f20*/  MUFU.EX2 R3, R32 ;  /* 0x0000002000037308 */ /* 0x000e240000000800 */
[----:B0-----:R-:W-:-:S07]  /*2f30*/  FMUL R30, R30, R3 ;  /* 0x000000031e1e7220 */ /* 0x001fce0000400000 */
.L_x_18:
[----:B------:R-:W-:Y:S05]  /*2f40*/  BSYNC.RECONVERGENT B1 ;  /* 0x0000000000017941 */ /* 0x000fea0003800200 */
.L_x_17:
[----:B------:R-:W-:Y:S01]  /*2f50*/  BSSY.RECONVERGENT B1, `(.L_x_19) ;  /* 0x000000e000017945 */ /* 0x000fe20003800200 */
[----:B------:R-:W-:Y:S02]  /*2f60*/  IMAD.MOV.U32 R3, RZ, RZ, R25 ;  /* 0x000000ffff037224 */ /* 0x000fe400078e0019 */
[----:B------:R-:W-:Y:S01]  /*2f70*/  IMAD.MOV.U32 R13, RZ, RZ, R27 ;  /* 0x000000ffff0d7224 */ /* 0x000fe200078e001b */
[----:B------:R-:W-:Y:S06]  /*2f80*/  @P0 BRA `(.L_x_20) ;  /* 0x0000000000280947 */ /* 0x000fec0003800000 */
[----:B------:R-:W-:-:S04]  /*2f90*/  FFMA R25, -R7, R7, R24 ;  /* 0x0000000707197223 */ /* 0x000fc80000000118 */
[----:B------:R-:W-:-:S04]  /*2fa0*/  FMUL R25, R25, -0.5 ;  /* 0xbf00000019197820 */ /* 0x000fc80000400000 */
[----:B------:R-:W-:-:S04]  /*2fb0*/  FFMA.SAT R28, R25, R28, 0.5 ;  /* 0x3f000000191c7423 */ /* 0x000fc8000000201c */
[----:B------:R-:W-:-:S04]  /*2fc0*/  FFMA.RM R28, R28, R29, 12582913 ;  /* 0x4b4000011c1c7423 */ /* 0x000fc8000000401d */
[C---:B------:R-:W-:Y:S01]  /*2fd0*/  FADD R30, R28.reuse, -12583039 ;  /* 0xcb40007f1c1e7421 */ /* 0x040fe20000000000 */
[----:B------:R-:W-:-:S03]  /*2fe0*/  IMAD.SHL.U32 R28, R28, 0x800000, RZ ;  /* 0x008000001c1c7824 */ /* 0x000fc600078e00ff */
[----:B------:R-:W-:-:S04]  /*2ff0*/  FFMA R30, R25, 1.4426950216293334961, -R30 ;  /* 0x3fb8aa3b191e7823 */ /* 0x000fc8000000081e */
[----:B------:R-:W-:-:S06]  /*3000*/  FFMA R25, R25, 1.925963033500011079e-08, R30 ;  /* 0x32a5706019197823 */ /* 0x000fcc000000001e */
[----:B------:R-:W0:Y:S02]  /*3010*/  MUFU.EX2 R25, R25 ;  /* 0x0000001900197308 */ /* 0x000e240000000800 */
[----:B0-----:R-:W-:-:S07]  /*3020*/  FMUL R30, R28, R25 ;  /* 0x000000191c1e7220 */ /* 0x001fce0000400000 */
.L_x_20:
[----:B------:R-:W-:Y:S05]  /*3030*/  BSYNC.RECONVERGENT B1 ;  /* 0x0000000000017941 */ /* 0x000fea0003800200 */
.L_x_19:
[----:B------:R-:W-:Y:S01]  /*3040*/  SHF.R.U32.HI R25, RZ, 0x2, R8 ;  /* 0x00000002ff197819 */ /* 0x000fe20000011608 */
[----:B------:R-:W-:-:S03]  /*3050*/  VIADD R6, R6, 0xb0f8a ;  /* 0x000b0f8a06067836 */ /* 0x000fc60000000000 */
[----:B------:R-:W-:Y:S01]  /*3060*/  LOP3.LUT R25, R25, R8, RZ, 0x3c, !PT ;  /* 0x0000000819197212 */ /* 0x000fe200078e3cff */
[----:B------:R-:W-:-:S04]  /*3070*/  IMAD.SHL.U32 R8, R13, 0x10, RZ ;  /* 0x000000100d087824 */ /* 0x000fc800078e00ff */
[----:B------:R-:W-:-:S05]  /*3080*/  IMAD.SHL.U32 R27, R25, 0x2, RZ ;  /* 0x00000002191b7824 */ /* 0x000fca00078e00ff */
[----:B------:R-:W-:-:S04]  /*3090*/  LOP3.LUT R8, R25, R27, R8, 0x96, !PT ;  /* 0x0000001b19087212 */ /* 0x000fc800078e9608 */
[----:B------:R-:W-:-:S05]  /*30a0*/  LOP3.LUT R25, R8, R13, RZ, 0x3c, !PT ;  /* 0x0000000d08197212 */ /* 0x000fca00078e3cff */
[----:B------:R-:W-:-:S05]  /*30b0*/  IMAD.IADD R8, R25, 0x1, R6 ;  /* 0x0000000119087824 */ /* 0x000fca00078e0206 */
[----:B------:R-:W-:Y:S01]  /*30c0*/  I2FP.F32.U32 R27, R8 ;  /* 0x00000008001b7245 */ /* 0x000fe20000201000 */
[----:B------:R-:W-:-:S04]  /*30d0*/  IMAD.MOV.U32 R8, RZ, RZ, R2 ;  /* 0x000000ffff087224 */ /* 0x000fc800078e0002 */
[----:B------:R-:W-:-:S05]  /*30e0*/  FFMA R27, R27, R26, 1.1641532182693481445e-10 ;  /* 0x2f0000001b1b7423 */ /* 0x000fca000000001a */
[----:B------:R-:W-:-:S13]  /*30f0*/  FSETP.GE.AND P0, PT, R27, R30, PT ;  /* 0x0000001e1b00720b */ /* 0x000fda0003f06000 */
[----:B------:R-:W-:Y:S05]  /*3100*/  @P0 BRA `(.L_x_21) ;  /* 0xfffffff800f40947 */ /* 0x000fea000383ffff */
.L_x_16:
[----:B------:R-:W-:Y:S05]  /*3110*/  BSYNC.RECONVERGENT B0 ;  /* 0x0000000000007941 */ /* 0x000fea0003800200 */
.L_x_15:
[----:B------:R-:W-:-:S05]  /*3120*/  FFMA R11, R10, R7, R11 ;  /* 0x000000070a0b7223 */ /* 0x000fca000000000b */
[----:B------:R0:W-:Y:S04]  /*3130*/  STG.E desc[UR8][R14.64], R11 ;  /* 0x0000000b0e007986 */ /* 0x0001e8000c101908 */
[----:B------:R0:W5:Y:S04]  /*3140*/  LDG.E R0, desc[UR8][R20.64] ;  /* 0x0000000814007981 */ /* 0x000168000c1e1900 */
[----:B------:R0:W5:Y:S01]  /*3150*/  LDG.E R8, desc[UR8][R22.64] ;  /* 0x0000000816087981 */ /* 0x000162000c1e1900 */
[----:B------:R-:W-:Y:S01]  /*3160*/  IMAD.MOV.U32 R7, RZ, RZ, R5 ;  /* 0x000000ffff077224 */ /* 0x000fe200078e0005 */
[----:B------:R-:W-:Y:S01]  /*3170*/  MOV R24, R2 ;  /* 0x0000000200187202 */ /* 0x000fe20000000f00 */
[----:B------:R-:W-:-:S02]  /*3180*/  IMAD.MOV.U32 R5, RZ, RZ, R3 ;  /* 0x000000ffff057224 */ /* 0x000fc400078e0003 */
[----:B------:R-:W-:Y:S02]  /*3190*/  IMAD.MOV.U32 R2, RZ, RZ, R13 ;  /* 0x000000ffff027224 */ /* 0x000fe400078e000d */
[----:B------:R-:W-:-:S07]  /*31a0*/  IMAD.MOV.U32 R3, RZ, RZ, R25 ;  /* 0x000000ffff037224 */ /* 0x000fce00078e0019 */
.L_x_10:
[----:B------:R-:W-:Y:S05]  /*31b0*/  BSYNC.RECONVERGENT B2 ;  /* 0x0000000000027941 */ /* 0x000fea0003800200 */
.L_x_9:
[----:B-----5:R-:W-:Y:S01]  /*31c0*/  FSETP.NE.AND P0, PT, |R0|, +INF , PT ;  /* 0x7f8000000000780b */ /* 0x020fe20003f05200 */
[----:B------:R-:W-:-:S12]  /*31d0*/  BSSY.RECONVERGENT B2, `(.L_x_22) ;  /* 0x00000df000027945 */ /* 0x000fd80003800200 */
[----:B------:R-:W-:Y:S05]  /*31e0*/  @P0 BRA `(.L_x_23) ;  /* 0x0000000c00740947 */ /* 0x000fea0003800000 */
[----:B------:R-:W2:Y:S04]  /*31f0*/  LDG.E R10, desc[UR8][R16.64] ;  /* 0x00000008100a7981 */ /* 0x000ea8000c1e1900 */
[----:B0-----:R-:W3:Y:S01]  /*3200*/  LDG.E R11, desc[UR8][R18.64] ;  /* 0x00000008120b7981 */ /* 0x001ee2000c1e1900 */
[----:B------:R-:W-:Y:S01]  /*3210*/  BSSY.RECONVERGENT B3, `(.L_x_24) ;  /* 0x000000e000037945 */ /* 0x000fe20003800200 */
[----:B--2---:R-:W1:Y:S01]  /*3220*/  MUFU.RCP R9, R10 ;  /* 0x0000000a00097308 */ /* 0x004e620000001000 */
[----:B---3--:R-:W-:-:S07]  /*3230*/  FADD R0, -R8, -R11 ;  /* 0x8000000b08007221 */ /* 0x008fce0000000100 */
        /* <DEDUP_REMOVED lines=11> */
.L_x_25:
[----:B------:R-:W-:Y:S05]  /*32f0*/  BSYNC.RECONVERGENT B3 ;  /* 0x0000000000037941 */ /* 0x000fea0003800200 */
.L_x_24:
[----:B------:R-:W-:Y:S01]  /*3300*/  FFMA R0, R8, R8, 4 ;  /* 0x4080000008007423 */ /* 0x000fe20000000008 */
[----:B------:R-:W-:Y:S03]  /*3310*/  BSSY.RECONVERGENT B0, `(.L_x_26) ;  /* 0x000000d000007945 */ /* 0x000fe60003800200 */
[----:B------:R-:W-:Y:S01]  /*3320*/  VIADD R4, R0, 0xf3000000 ;  /* 0xf300000000047836 */ /* 0x000fe20000000000 */
[----:B------:R0:W1:Y:S04]  /*3330*/  MUFU.RSQ R9, R0 ;  /* 0x0000000000097308 */ /* 0x0000680000001400 */
[----:B------:R-:W-:-:S13]  /*3340*/  ISETP.GT.U32.AND P0, PT, R4, 0x727fffff, PT ;  /* 0x727fffff0400780c */ /* 0x000fda0003f04070 */
[----:B01----:R-:W-:Y:S05]  /*3350*/  @!P0 BRA `(.L_x_27) ;  /* 0x0000000000108947 */ /* 0x003fea0003800000 */
[----:B------:R-:W-:-:S07]  /*3360*/  MOV R26, 0x3380 ;  /* 0x00003380001a7802 */ /* 0x000fce0000000f00 */
[----:B------:R-:W-:Y:S05]  /*3370*/  CALL.REL.NOINC `($__internal_0_$__cuda_sm20_sqrt_rn_f32_slowpath) ;  /* 0x0000001800847944 */ /* 0x000fea0003c00000 */
[----:B------:R-:W-:Y:S01]  /*3380*/  IMAD.MOV.U32 R13, RZ, RZ, R4 ;  /* 0x000000ffff0d7224 */ /* 0x000fe200078e0004 */
[----:B------:R-:W-:Y:S06]  /*3390*/  BRA `(.L_x_28) ;  /* 0x0000000000107947 */ /* 0x000fec0003800000 */
.L_x_27:
[----:B------:R-:W-:Y:S01]  /*33a0*/  FMUL.FTZ R13, R0, R9 ;  /* 0x00000009000d7220 */ /* 0x000fe20000410000 */
[----:B------:R-:W-:-:S03]  /*33b0*/  FMUL.FTZ R4, R9, 0.5 ;  /* 0x3f00000009047820 */ /* 0x000fc60000410000 */
[----:B------:R-:W-:-:S04]  /*33c0*/  FFMA R0, -R13, R13, R0 ;  /* 0x0000000d0d007223 */ /* 0x000fc80000000100 */
[----:B------:R-:W-:-:S07]  /*33d0*/  FFMA R13, R0, R4, R13 ;  /* 0x00000004000d7223 */ /* 0x000fce000000000d */
.L_x_28:
[----:B------:R-:W-:Y:S05]  /*33e0*/  BSYNC.RECONVERGENT B0 ;  /* 0x0000000000007941 */ /* 0x000fea0003800200 */
.L_x_26:
[----:B------:R-:W-:Y:S01]  /*33f0*/  SHF.R.U32.HI R0, RZ, 0x2, R7 ;  /* 0x00000002ff007819 */ /* 0x000fe20000011607 */
[----:B------:R-:W-:Y:S01]  /*3400*/  FADD R13, R13, R8 ;  /* 0x000000080d0d7221 */ /* 0x000fe20000000000 */
[----:B------:R-:W-:Y:S02]  /*3410*/  BSSY.RECONVERGENT B3, `(.L_x_29) ;  /* 0x0000031000037945 */ /* 0x000fe40003800200 */
[----:B------:R-:W-:Y:S01]  /*3420*/  LOP3.LUT R0, R0, R7, RZ, 0x3c, !PT ;  /* 0x0000000700007212 */ /* 0x000fe200078e3cff */
[----:B------:R-:W-:Y:S02]  /*3430*/  IMAD.SHL.U32 R7, R3, 0x10, RZ ;  /* 0x0000001003077824 */ /* 0x000fe400078e00ff */
[----:B------:R-:W-:Y:S02]  /*3440*/  FMUL R31, R13, 0.5 ;  /* 0x3f0000000d1f7820 */ /* 0x000fe40000400000 */
[C---:B------:R-:W-:Y:S02]  /*3450*/  IMAD.SHL.U32 R4, R0.reuse, 0x2, RZ ;  /* 0x0000000200047824 */ /* 0x040fe400078e00ff */
[----:B------:R-:W0:Y:S03]  /*3460*/  MUFU.RCP R26, R31 ;  /* 0x0000001f001a7308 */ /* 0x000e260000001000 */
[----:B------:R-:W-:Y:S01]  /*3470*/  LOP3.LUT R4, R0, R4, R7, 0x96, !PT ;  /* 0x0000000400047212 */ /* 0x000fe200078e9607 */
[----:B------:R-:W-:-:S03]  /*3480*/  IMAD.MOV.U32 R7, RZ, RZ, 0x2f800000 ;  /* 0x2f800000ff077424 */ /* 0x000fc600078e00ff */
[----:B------:R-:W-:-:S04]  /*3490*/  LOP3.LUT R9, R4, R3, RZ, 0x3c, !PT ;  /* 0x0000000304097212 */ /* 0x000fc800078e3cff */
[----:B------:R-:W-:-:S04]  /*34a0*/  IADD3 R0, PT, PT, R6, 0x587c5, R9 ;  /* 0x000587c506007810 */ /* 0x000fc80007ffe009 */
[----:B------:R-:W-:-:S05]  /*34b0*/  I2FP.F32.U32 R0, R0 ;  /* 0x0000000000007245 */ /* 0x000fca0000201000 */
[----:B------:R-:W-:Y:S01]  /*34c0*/  FFMA R0, R0, R7, 1.1641532182693481445e-10 ;  /* 0x2f00000000007423 */ /* 0x000fe20000000007 */
[----:B------:R-:W-:-:S03]  /*34d0*/  IMAD.MOV.U32 R7, RZ, RZ, 0x3e055027 ;  /* 0x3e055027ff077424 */ /* 0x000fc600078e00ff */
[----:B------:R-:W-:-:S05]  /*34e0*/  FADD R0, -R0, 1 ;  /* 0x3f80000000007421 */ /* 0x000fca0000000100 */
[----:B------:R-:W-:-:S13]  /*34f0*/  FSETP.GEU.AND P0, PT, R0, 1.175494350822287508e-38, PT ;  /* 0x008000000000780b */ /* 0x000fda0003f0e000 */
[----:B------:R-:W-:-:S04]  /*3500*/  @!P0 FMUL R0, R0, 8388608 ;  /* 0x4b00000000008820 */ /* 0x000fc80000400000 */
[----:B------:R-:W-:-:S05]  /*3510*/  VIADD R4, R0, 0xc0d55555 ;  /* 0xc0d5555500047836 */ /* 0x000fca0000000000 */
[----:B------:R-:W-:-:S04]  /*3520*/  LOP3.LUT R25, R4, 0xff800000, RZ, 0xc0, !PT ;  /* 0xff80000004197812 */ /* 0x000fc800078ec0ff */
[----:B------:R-:W-:Y:S01]  /*3530*/  I2FP.F32.S32 R12, R25 ;  /* 0x00000019000c7245 */ /* 0x000fe20000201400 */
[----:B------:R-:W-:-:S04]  /*3540*/  IMAD.IADD R4, R0, 0x1, -R25 ;  /* 0x0000000100047824 */ /* 0x000fc800078e0a19 */
[----:B------:R-:W-:-:S04]  /*3550*/  FADD R4, R4, -1 ;  /* 0xbf80000004047421 */ /* 0x000fc80000000000 */
[----:B------:R-:W-:-:S04]  /*3560*/  FFMA R7, R4, -R7, 0.14084610342979431152 ;  /* 0x3e1039f604077423 */ /* 0x000fc80000000807 */
[----:B------:R-:W-:-:S04]  /*3570*/  FFMA R7, R4, R7, -0.12148627638816833496 ;  /* 0xbdf8cdcc04077423 */ /* 0x000fc80000000007 */
[----:B------:R-:W-:-:S04]  /*3580*/  FFMA R7, R4, R7, 0.13980610668659210205 ;  /* 0x3e0f295504077423 */ /* 0x000fc80000000007 */
[----:B------:R-:W-:-:S04]  /*3590*/  FFMA R7, R4, R7, -0.16684235632419586182 ;  /* 0xbe2ad8b904077423 */ /* 0x000fc80000000007 */
[----:B------:R-:W-:-:S04]  /*35a0*/  FFMA R7, R4, R7, 0.20012299716472625732 ;  /* 0x3e4ced0b04077423 */ /* 0x000fc80000000007 */
[----:B------:R-:W-:-:S04]  /*35b0*/  FFMA R7, R4, R7, -0.24999669194221496582 ;  /* 0xbe7fff2204077423 */ /* 0x000fc80000000007 */
[----:B------:R-:W-:-:S04]  /*35c0*/  FFMA R7, R4, R7, 0.33333182334899902344 ;  /* 0x3eaaaa7804077423 */ /* 0x000fc80000000007 */
[----:B------:R-:W-:Y:S01]  /*35d0*/  FFMA R13, R4, R7, -0.5 ;  /* 0xbf000000040d7423 */ /* 0x000fe20000000007 */
[----:B------:R-:W-:Y:S02]  /*35e0*/  FSEL R7, RZ, -23, P0 ;  /* 0xc1b80000ff077808 */ /* 0x000fe40000000000 */
[----:B------:R-:W-:Y:S01]  /*35f0*/  ISETP.GT.U32.AND P0, PT, R0, 0x7f7fffff, PT ;  /* 0x7f7fffff0000780c */ /* 0x000fe20003f04070 */
[----:B------:R-:W-:Y:S02]  /*3600*/  FMUL R13, R4, R13 ;  /* 0x0000000d040d7220 */ /* 0x000fe40000400000 */
[----:B------:R-:W-:Y:S02]  /*3610*/  FFMA R7, R12, 1.1920928955078125e-07, R7 ;  /* 0x340000000c077823 */ /* 0x000fe40000000007 */
[----:B------:R-:W-:Y:S01]  /*3620*/  FFMA R4, R4, R13, R4 ;  /* 0x0000000d04047223 */ /* 0x000fe20000000004 */
[----:B------:R-:W-:-:S03]  /*3630*/  IMAD.MOV.U32 R13, RZ, RZ, 0x7f800000 ;  /* 0x7f800000ff0d7424 */ /* 0x000fc600078e00ff */
[----:B------:R-:W-:Y:S01]  /*3640*/  FFMA R4, R7, 0.69314718246459960938, R4 ;  /* 0x3f31721807047823 */ /* 0x000fe20000000004 */
[----:B0-----:R-:W-:-:S03]  /*3650*/  FFMA R7, -R31, R26, 1 ;  /* 0x3f8000001f077423 */ /* 0x001fc6000000011a */
[C---:B------:R-:W-:Y:S01]  /*3660*/  @P0 FFMA R4, R0.reuse, R13, +INF ;  /* 0x7f80000000040423 */ /* 0x040fe2000000000d */
[----:B------:R-:W-:Y:S01]  /*3670*/  FSETP.NEU.AND P0, PT, R0, RZ, PT ;  /* 0x000000ff0000720b */ /* 0x000fe20003f0d000 */
[----:B------:R-:W-:-:S03]  /*3680*/  FFMA R7, R26, R7, R26 ;  /* 0x000000071a077223 */ /* 0x000fc6000000001a */
[----:B------:R-:W-:-:S05]  /*3690*/  FSEL R0, R4, -INF , P0 ;  /* 0xff80000004007808 */ /* 0x000fca0000000000 */
[----:B------:R-:W-:-:S03]  /*36a0*/  FFMA R4, R0, R7, RZ ;  /* 0x0000000700047223 */ /* 0x000fc600000000ff */
[----:B------:R-:W0:Y:S01]  /*36b0*/  FCHK P0, R0, R31 ;  /* 0x0000001f00007302 */ /* 0x000e220000000000 */
[----:B------:R-:W-:-:S04]  /*36c0*/  FFMA R12, -R31, R4, R0 ;  /* 0x000000041f0c7223 */ /* 0x000fc80000000100 */
[----:B------:R-:W-:Y:S01]  /*36d0*/  FFMA R7, R7, R12, R4 ;  /* 0x0000000c07077223 */ /* 0x000fe20000000004 */
[----:B0-----:R-:W-:Y:S06]  /*36e0*/  @!P0 BRA `(.L_x_30) ;  /* 0x00000000000c8947 */ /* 0x001fec0003800000 */
[----:B------:R-:W-:-:S07]  /*36f0*/  MOV R12, 0x3710 ;  /* 0x00003710000c7802 */ /* 0x000fce0000000f00 */
[----:B------:R-:W-:Y:S05]  /*3700*/  CALL.REL.NOINC `($__internal_1_$__cuda_sm3x_div_rn_noftz_f32_slowpath) ;  /* 0x0000001400f87944 */ /* 0x000fea0003c00000 */
[----:B------:R-:W-:-:S07]  /*3710*/  IMAD.MOV.U32 R7, RZ, RZ, R0 ;  /* 0x000000ffff077224 */ /* 0x000fce00078e0000 */
.L_x_30:
[----:B------:R-:W-:Y:S05]  /*3720*/  BSYNC.RECONVERGENT B3 ;  /* 0x0000000000037941 */ /* 0x000fea0003800200 */
.L_x_29:
[--C-:B------:R-:W-:Y:S01]  /*3730*/  FADD R4, -R31, R8.reuse ;  /* 0x000000081f047221 */ /* 0x100fe20000000100 */
[----:B------:R-:W-:Y:S01]  /*3740*/  FADD R0, -R7, R8 ;  /* 0x0000000807007221 */ /* 0x000fe20000000100 */
[----:B------:R-:W-:Y:S01]  /*3750*/  IMAD.MOV.U32 R13, RZ, RZ, 0x3bbb989d ;  /* 0x3bbb989dff0d7424 */ /* 0x000fe200078e00ff */
[----:B------:R-:W-:Y:S01]  /*3760*/  BSSY.RECONVERGENT B3, `(.L_x_31) ;  /* 0x000007c000037945 */ /* 0x000fe20003800200 */
[----:B------:R-:W-:Y:S01]  /*3770*/  FMUL R7, R4, R4 ;  /* 0x0000000404077220 */ /* 0x000fe20000400000 */
[----:B------:R-:W-:Y:S01]  /*3780*/  FADD R4, R31, -R0 ;  /* 0x800000001f047221 */ /* 0x000fe20000000000 */
[----:B------:R-:W-:Y:S02]  /*3790*/  IMAD.MOV.U32 R25, RZ, RZ, 0x437c0000 ;  /* 0x437c0000ff197424 */ /* 0x000fe400078e00ff */
[----:B------:R-:W-:Y:S01]  /*37a0*/  FMUL R7, R7, -0.5 ;  /* 0xbf00000007077820 */ /* 0x000fe20000400000 */
[----:B------:R-:W-:Y:S01]  /*37b0*/  FMUL R4, R4, R4 ;  /* 0x0000000404047220 */ /* 0x000fe20000400000 */
[----:B------:R-:W-:-:S02]  /*37c0*/  VIADD R6, R6, 0xb0f8a ;  /* 0x000b0f8a06067836 */ /* 0x000fc40000000000 */
[----:B------:R-:W-:Y:S02]  /*37d0*/  IMAD.MOV.U32 R27, RZ, RZ, 0x2f800000 ;  /* 0x2f800000ff1b7424 */ /* 0x000fe400078e00ff */
[----:B------:R-:W-:-:S04]  /*37e0*/  FFMA R4, R4, -0.5, R7 ;  /* 0xbf00000004047823 */ /* 0x000fc80000000007 */
[----:B------:R-:W-:-:S04]  /*37f0*/  FFMA.SAT R12, R4, R13, 0.5 ;  /* 0x3f000000040c7423 */ /* 0x000fc8000000200d */
[----:B------:R-:W-:Y:S01]  /*3800*/  FFMA.RM R12, R12, R25, 12582913 ;  /* 0x4b4000010c0c7423 */ /* 0x000fe20000004019 */
[----:B------:R-:W-:-:S03]  /*3810*/  SHF.R.U32.HI R25, RZ, 0x2, R24 ;  /* 0x00000002ff197819 */ /* 0x000fc60000011618 */
[C---:B------:R-:W-:Y:S01]  /*3820*/  FADD R13, R12.reuse, -12583039 ;  /* 0xcb40007f0c0d7421 */ /* 0x040fe20000000000 */
[----:B------:R-:W-:Y:S01]  /*3830*/  LOP3.LUT R25, R25, R24, RZ, 0x3c, !PT ;  /* 0x0000001819197212 */ /* 0x000fe200078e3cff */
[----:B------:R-:W-:Y:S01]  /*3840*/  IMAD.SHL.U32 R12, R12, 0x800000, RZ ;  /* 0x008000000c0c7824 */ /* 0x000fe200078e00ff */
[----:B------:R-:W-:Y:S01]  /*3850*/  SHF.L.U32 R24, R9, 0x4, RZ ;  /* 0x0000000409187819 */ /* 0x000fe200000006ff */
[C---:B------:R-:W-:Y:S02]  /*3860*/  FFMA R13, R4.reuse, 1.4426950216293334961, -R13 ;  /* 0x3fb8aa3b040d7823 */ /* 0x040fe4000000080d */
[----:B------:R-:W-:Y:S02]  /*3870*/  IMAD.SHL.U32 R26, R25, 0x2, RZ ;  /* 0x00000002191a7824 */ /* 0x000fe400078e00ff */
[----:B------:R-:W-:-:S03]  /*3880*/  FFMA R4, R4, 1.925963033500011079e-08, R13 ;  /* 0x32a5706004047823 */ /* 0x000fc6000000000d */
[----:B------:R-:W-:Y:S02]  /*3890*/  LOP3.LUT R24, R25, R26, R24, 0x96, !PT ;  /* 0x0000001a19187212 */ /* 0x000fe400078e9618 */
[----:B------:R-:W0:Y:S02]  /*38a0*/  MUFU.EX2 R25, R4 ;  /* 0x0000000400197308 */ /* 0x000e240000000800 */
[----:B------:R-:W-:-:S05]  /*38b0*/  LOP3.LUT R13, R24, R9, RZ, 0x3c, !PT ;  /* 0x00000009180d7212 */ /* 0x000fca00078e3cff */
[----:B------:R-:W-:-:S05]  /*38c0*/  IMAD.IADD R24, R6, 0x1, R13 ;  /* 0x0000000106187824 */ /* 0x000fca00078e020d */
[----:B------:R-:W-:-:S05]  /*38d0*/  I2FP.F32.U32 R24, R24 ;  /* 0x0000001800187245 */ /* 0x000fca0000201000 */
[----:B------:R-:W-:Y:S01]  /*38e0*/  FFMA R27, R24, R27, 1.1641532182693481445e-10 ;  /* 0x2f000000181b7423 */ /* 0x000fe2000000001b */
[----:B0-----:R-:W-:-:S05]  /*38f0*/  FMUL R12, R12, R25 ;  /* 0x000000190c0c7220 */ /* 0x001fca0000400000 */
[----:B------:R-:W-:-:S13]  /*3900*/  FSETP.GE.AND P0, PT, R27, R12, PT ;  /* 0x0000000c1b00720b */ /* 0x000fda0003f06000 */
[----:B------:R-:W-:Y:S05]  /*3910*/  @!P0 BRA `(.L_x_32) ;  /* 0x0000000400808947 */ /* 0x000fea0003800000 */
[----:B------:R-:W-:-:S07]  /*3920*/  IMAD.MOV.U32 R24, RZ, RZ, R2 ;  /* 0x000000ffff187224 */ /* 0x000fce00078e0002 */
.L_x_37:
[----:B------:R-:W-:Y:S01]  /*3930*/  SHF.R.U32.HI R0, RZ, 0x2, R5 ;  /* 0x00000002ff007819 */ /* 0x000fe20000011605 */
[----:B------:R-:W-:Y:S01]  /*3940*/  IMAD.MOV.U32 R27, RZ, RZ, 0x3e055027 ;  /* 0x3e055027ff1b7424 */ /* 0x000fe200078e00ff */
[----:B------:R-:W0:Y:S01]  /*3950*/  MUFU.RCP R12, R31 ;  /* 0x0000001f000c7308 */ /* 0x000e220000001000 */
[----:B------:R-:W-:Y:S01]  /*3960*/  BSSY.RECONVERGENT B4, `(.L_x_33) ;  /* 0x0000033000047945 */ /* 0x000fe20003800200 */
[----:B------:R-:W-:Y:S01]  /*3970*/  LOP3.LUT R0, R0, R5, RZ, 0x3c, !PT ;  /* 0x0000000500007212 */ /* 0x000fe200078e3cff */
[----:B------:R-:W-:Y:S01]  /*3980*/  IMAD.SHL.U32 R5, R13, 0x10, RZ ;  /* 0x000000100d057824 */ /* 0x000fe200078e00ff */
[----:B------:R-:W-:-:S03]  /*3990*/  FSETP.GEU.AND P2, PT, R8, R31, PT ;  /* 0x0000001f0800720b */ /* 0x000fc60003f4e000 */
[----:B------:R-:W-:-:S05]  /*39a0*/  IMAD.SHL.U32 R2, R0, 0x2, RZ ;  /* 0x0000000200027824 */ /* 0x000fca00078e00ff */
[----:B------:R-:W-:Y:S01]  /*39b0*/  LOP3.LUT R2, R0, R2, R5, 0x96, !PT ;  /* 0x0000000200027212 */ /* 0x000fe200078e9605 */
[----:B------:R-:W-:-:S03]  /*39c0*/  IMAD.MOV.U32 R5, RZ, RZ, 0x2f800000 ;  /* 0x2f800000ff057424 */ /* 0x000fc600078e00ff */
[----:B------:R-:W-:-:S04]  /*39d0*/  LOP3.LUT R25, R2, R13, RZ, 0x3c, !PT ;  /* 0x0000000d02197212 */ /* 0x000fc800078e3cff */
[----:B------:R-:W-:-:S04]  /*39e0*/  IADD3 R0, PT, PT, R6, 0x587c5, R25 ;  /* 0x000587c506007810 */ /* 0x000fc80007ffe019 */
[----:B------:R-:W-:-:S05]  /*39f0*/  I2FP.F32.U32 R0, R0 ;  /* 0x0000000000007245 */ /* 0x000fca0000201000 */
[----:B------:R-:W-:-:S04]  /*3a00*/  FFMA R0, R0, R5, 1.1641532182693481445e-10 ;  /* 0x2f00000000007423 */ /* 0x000fc80000000005 */
[----:B------:R-:W-:-:S05]  /*3a10*/  FADD R0, -R0, 1 ;  /* 0x3f80000000007421 */ /* 0x000fca0000000100 */
[----:B------:R-:W-:-:S04]  /*3a20*/  FSETP.GEU.AND P0, PT, R0, 1.175494350822287508e-38, PT ;  /* 0x008000000000780b */ /* 0x000fc80003f0e000 */
[----:B------:R-:W-:-:S09]  /*3a30*/  FSEL R4, RZ, -23, P0 ;  /* 0xc1b80000ff047808 */ /* 0x000fd20000000000 */
[----:B------:R-:W-:-:S04]  /*3a40*/  @!P0 FMUL R0, R0, 8388608 ;  /* 0x4b00000000008820 */ /* 0x000fc80000400000 */
[C---:B------:R-:W-:Y:S01]  /*3a50*/  VIADD R2, R0.reuse, 0xc0d55555 ;  /* 0xc0d5555500027836 */ /* 0x040fe20000000000 */
[----:B------:R-:W-:-:S04]  /*3a60*/  ISETP.GT.U32.AND P0, PT, R0, 0x7f7fffff, PT ;  /* 0x7f7fffff0000780c */ /* 0x000fc80003f04070 */
[----:B------:R-:W-:-:S05]  /*3a70*/  LOP3.LUT R5, R2, 0xff800000, RZ, 0xc0, !PT ;  /* 0xff80000002057812 */ /* 0x000fca00078ec0ff */
[----:B------:R-:W-:Y:S01]  /*3a80*/  IMAD.IADD R2, R0, 0x1, -R5 ;  /* 0x0000000100027824 */ /* 0x000fe200078e0a05 */
[----:B------:R-:W-:-:S03]  /*3a90*/  I2FP.F32.S32 R5, R5 ;  /* 0x0000000500057245 */ /* 0x000fc60000201400 */
[----:B------:R-:W-:Y:S02]  /*3aa0*/  FADD R2, R2, -1 ;  /* 0xbf80000002027421 */ /* 0x000fe40000000000 */
[----:B------:R-:W-:Y:S01]  /*3ab0*/  FFMA R4, R5, 1.1920928955078125e-07, R4 ;  /* 0x3400000005047823 */ /* 0x000fe20000000004 */
[----:B------:R-:W-:Y:S02]  /*3ac0*/  IMAD.MOV.U32 R5, RZ, RZ, 0x7f800000 ;  /* 0x7f800000ff057424 */ /* 0x000fe400078e00ff */
[----:B------:R-:W-:-:S04]  /*3ad0*/  FFMA R27, R2, -R27, 0.14084610342979431152 ;  /* 0x3e1039f6021b7423 */ /* 0x000fc8000000081b */
[----:B------:R-:W-:-:S04]  /*3ae0*/  FFMA R27, R2, R27, -0.12148627638816833496 ;  /* 0xbdf8cdcc021b7423 */ /* 0x000fc8000000001b */
[----:B------:R-:W-:-:S04]  /*3af0*/  FFMA R27, R2, R27, 0.13980610668659210205 ;  /* 0x3e0f2955021b7423 */ /* 0x000fc8000000001b */
[----:B------:R-:W-:-:S04]  /*3b00*/  FFMA R27, R2, R27, -0.16684235632419586182 ;  /* 0xbe2ad8b9021b7423 */ /* 0x000fc8000000001b */
[----:B------:R-:W-:-:S04]  /*3b10*/  FFMA R27, R2, R27, 0.20012299716472625732 ;  /* 0x3e4ced0b021b7423 */ /* 0x000fc8000000001b */
[----:B------:R-:W-:-:S04]  /*3b20*/  FFMA R27, R2, R27, -0.24999669194221496582 ;  /* 0xbe7fff22021b7423 */ /* 0x000fc8000000001b */
[----:B------:R-:W-:-:S04]  /*3b30*/  FFMA R27, R2, R27, 0.33333182334899902344 ;  /* 0x3eaaaa78021b7423 */ /* 0x000fc8000000001b */
[----:B------:R-:W-:-:S04]  /*3b40*/  FFMA R27, R2, R27, -0.5 ;  /* 0xbf000000021b7423 */ /* 0x000fc8000000001b */
[----:B------:R-:W-:-:S04]  /*3b50*/  FMUL R27, R2, R27 ;  /* 0x0000001b021b7220 */ /* 0x000fc80000400000 */
[----:B------:R-:W-:-:S04]  /*3b60*/  FFMA R27, R2, R27, R2 ;  /* 0x0000001b021b7223 */ /* 0x000fc80000000002 */
[----:B------:R-:W-:Y:S01]  /*3b70*/  FFMA R4, R4, 0.69314718246459960938, R27 ;  /* 0x3f31721804047823 */ /* 0x000fe2000000001b */
[C---:B------:R-:W-:Y:S01]  /*3b80*/  @P0 FFMA R4, R0.reuse, R5, +INF ;  /* 0x7f80000000040423 */ /* 0x040fe20000000005 */
[----:B------:R-:W-:Y:S01]  /*3b90*/  FSETP.NEU.AND P0, PT, R0, RZ, PT ;  /* 0x000000ff0000720b */ /* 0x000fe20003f0d000 */
[----:B0-----:R-:W-:-:S03]  /*3ba0*/  FFMA R5, -R31, R12, 1 ;  /* 0x3f8000001f057423 */ /* 0x001fc6000000010c */
[----:B------:R-:W-:Y:S01]  /*3bb0*/  FSEL R4, R4, -INF , P0 ;  /* 0xff80000004047808 */ /* 0x000fe20000000000 */
[----:B------:R-:W-:-:S04]  /*3bc0*/  FFMA R0, R12, R5, R12 ;  /* 0x000000050c007223 */ /* 0x000fc8000000000c */
[----:B------:R-:W-:-:S03]  /*3bd0*/  FFMA R5, R0, R4, RZ ;  /* 0x0000000400057223 */ /* 0x000fc600000000ff */
[----:B------:R-:W0:Y:S01]  /*3be0*/  FCHK P0, R4, R31 ;  /* 0x0000001f04007302 */ /* 0x000e220000000000 */
[----:B------:R-:W-:-:S04]  /*3bf0*/  FFMA R2, -R31, R5, R4 ;  /* 0x000000051f027223 */ /* 0x000fc80000000104 */
[----:B------:R-:W-:Y:S01]  /*3c00*/  FFMA R0, R0, R2, R5 ;  /* 0x0000000200007223 */ /* 0x000fe20000000005 */
[----:B------:R-:W-:Y:S02]  /*3c10*/  IMAD.MOV.U32 R5, RZ, RZ, R3 ;  /* 0x000000ffff057224 */ /* 0x000fe400078e0003 */
[----:B------:R-:W-:Y:S02]  /*3c20*/  IMAD.MOV.U32 R2, RZ, RZ, R9 ;  /* 0x000000ffff027224 */ /* 0x000fe400078e0009 */
[----:B------:R-:W-:Y:S02]  /*3c30*/  IMAD.MOV.U32 R3, RZ, RZ, R13 ;  /* 0x000000ffff037224 */ /* 0x000fe400078e000d */
[----:B------:R-:W-:Y:S01]  /*3c40*/  IMAD.MOV.U32 R9, RZ, RZ, R25 ;  /* 0x000000ffff097224 */ /* 0x000fe200078e0019 */
[----:B0-----:R-:W-:Y:S06]  /*3c50*/  @!P0 BRA `(.L_x_34) ;  /* 0x00000000000c8947 */ /* 0x001fec0003800000 */
[----:B------:R-:W-:Y:S02]  /*3c60*/  MOV R0, R4 ;  /* 0x0000000400007202 */ /* 0x000fe40000000f00 */
[----:B------:R-:W-:-:S07]  /*3c70*/  MOV R12, 0x3c90 ;  /* 0x00003c90000c7802 */ /* 0x000fce0000000f00 */
[----:B------:R-:W-:Y:S05]  /*3c80*/  CALL.REL.NOINC `($__internal_1_$__cuda_sm3x_div_rn_noftz_f32_slowpath) ;  /* 0x0000001000987944 */ /* 0x000fea0003c00000 */
.L_x_34:
[----:B------:R-:W-:Y:S05]  /*3c90*/  BSYNC.RECONVERGENT B4 ;  /* 0x0000000000047941 */ /* 0x000fea0003800200 */
.L_x_33:
[----:B------:R-:W-:Y:S01]  /*3ca0*/  FADD R0, -R0, R8 ;  /* 0x0000000800007221 */ /* 0x000fe20000000100 */
[----:B------:R-:W-:Y:S01]  /*3cb0*/  IMAD.MOV.U32 R27, RZ, RZ, 0x3bbb989d ;  /* 0x3bbb989dff1b7424 */ /* 0x000fe200078e00ff */
[----:B------:R-:W-:Y:S01]  /*3cc0*/  BSSY.RECONVERGENT B0, `(.L_x_35) ;  /* 0x0000017000007945 */ /* 0x000fe20003800200 */
[----:B------:R-:W-:Y:S02]  /*3cd0*/  IMAD.MOV.U32 R29, RZ, RZ, 0x437c0000 ;  /* 0x437c0000ff1d7424 */ /* 0x000fe400078e00ff */
[----:B------:R-:W-:-:S04]  /*3ce0*/  FADD R25, R31, -R0 ;  /* 0x800000001f197221 */ /* 0x000fc80000000000 */
[----:B------:R-:W-:-:S04]  /*3cf0*/  FMUL R4, R25, R25 ;  /* 0x0000001919047220 */ /* 0x000fc80000400000 */
[----:B------:R-:W-:-:S04]  /*3d00*/  FFMA R4, R4, -0.5, R7 ;  /* 0xbf00000004047823 */ /* 0x000fc80000000007 */
[----:B------:R-:W-:-:S04]  /*3d10*/  FFMA.SAT R12, R4, R27, 0.5 ;  /* 0x3f000000040c7423 */ /* 0x000fc8000000201b */
[----:B------:R-:W-:-:S04]  /*3d20*/  FFMA.RM R12, R12, R29, 12582913 ;  /* 0x4b4000010c0c7423 */ /* 0x000fc8000000401d */
[C---:B------:R-:W-:Y:S01]  /*3d30*/  FADD R13, R12.reuse, -12583039 ;  /* 0xcb40007f0c0d7421 */ /* 0x040fe20000000000 */
[----:B------:R-:W-:-:S03]  /*3d40*/  IMAD.SHL.U32 R12, R12, 0x800000, RZ ;  /* 0x008000000c0c7824 */ /* 0x000fc600078e00ff */
[----:B------:R-:W-:-:S04]  /*3d50*/  FFMA R13, R4, 1.4426950216293334961, -R13 ;  /* 0x3fb8aa3b040d7823 */ /* 0x000fc8000000080d */
[----:B------:R-:W-:-:S06]  /*3d60*/  FFMA R13, R4, 1.925963033500011079e-08, R13 ;  /* 0x32a57060040d7823 */ /* 0x000fcc000000000d */
[----:B------:R-:W0:Y:S02]  /*3d70*/  MUFU.EX2 R13, R13 ;  /* 0x0000000d000d7308 */ /* 0x000e240000000800 */
[----:B0-----:R-:W-:Y:S01]  /*3d80*/  FMUL R12, R12, R13 ;  /* 0x0000000d0c0c7220 */ /* 0x001fe20000400000 */
[----:B------:R-:W-:Y:S06]  /*3d90*/  @P2 BRA `(.L_x_36) ;  /* 0x0000000000242947 */ /* 0x000fec0003800000 */
[----:B------:R-:W-:-:S04]  /*3da0*/  FMUL.D2 R4, R25, -R25 ;  /* 0x8000001919047220 */ /* 0x000fc80000300000 */
        /* <DEDUP_REMOVED lines=8> */
.L_x_36:
[----:B------:R-:W-:Y:S05]  /*3e30*/  BSYNC.RECONVERGENT B0 ;  /* 0x0000000000007941 */ /* 0x000fea0003800200 */
.L_x_35:
[----:B------:R-:W-:Y:S01]  /*3e40*/  SHF.R.U32.HI R13, RZ, 0x2, R24 ;  /* 0x00000002ff0d7819 */ /* 0x000fe20000011618 */
[----:B------:R-:W-:Y:S02]  /*3e50*/  VIADD R6, R6, 0xb0f8a ;  /* 0x000b0f8a06067836 */ /* 0x000fe40000000000 */
[----:B------:R-:W-:Y:S01]  /*3e60*/  IMAD.MOV.U32 R25, RZ, RZ, 0x2f800000 ;  /* 0x2f800000ff197424 */ /* 0x000fe200078e00ff */
[----:B------:R-:W-:Y:S01]  /*3e70*/  LOP3.LUT R13, R13, R24, RZ, 0x3c, !PT ;  /* 0x000000180d0d7212 */ /* 0x000fe200078e3cff */
[----:B------:R-:W-:-:S04]  /*3e80*/  IMAD.SHL.U32 R24, R9, 0x10, RZ ;  /* 0x0000001009187824 */ /* 0x000fc800078e00ff */
[----:B------:R-:W-:-:S05]  /*3e90*/  IMAD.SHL.U32 R4, R13, 0x2, RZ ;  /* 0x000000020d047824 */ /* 0x000fca00078e00ff */
[----:B------:R-:W-:Y:S01]  /*3ea0*/  LOP3.LUT R4, R13, R4, R24, 0x96, !PT ;  /* 0x000000040d047212 */ /* 0x000fe200078e9618 */
[----:B------:R-:W-:-:S03]  /*3eb0*/  IMAD.MOV.U32 R24, RZ, RZ, R2 ;  /* 0x000000ffff187224 */ /* 0x000fc600078e0002 */
[----:B------:R-:W-:-:S05]  /*3ec0*/  LOP3.LUT R13, R4, R9, RZ, 0x3c, !PT ;  /* 0x00000009040d7212 */ /* 0x000fca00078e3cff */
[----:B------:R-:W-:-:S05]  /*3ed0*/  IMAD.IADD R4, R13, 0x1, R6 ;  /* 0x000000010d047824 */ /* 0x000fca00078e0206 */
[----:B------:R-:W-:-:S05]  /*3ee0*/  I2FP.F32.U32 R4, R4 ;  /* 0x0000000400047245 */ /* 0x000fca0000201000 */
[----:B------:R-:W-:-:S05]  /*3ef0*/  FFMA R25, R4, R25, 1.1641532182693481445e-10 ;  /* 0x2f00000004197423 */ /* 0x000fca0000000019 */
[----:B------:R-:W-:-:S13]  /*3f00*/  FSETP.GE.AND P0, PT, R25, R12, PT ;  /* 0x0000000c1900720b */ /* 0x000fda0003f06000 */
[----:B------:R-:W-:Y:S05]  /*3f10*/  @P0 BRA `(.L_x_37) ;  /* 0xfffffff800840947 */ /* 0x000fea000383ffff */
.L_x_32:
[----:B------:R-:W-:Y:S05]  /*3f20*/  BSYNC.RECONVERGENT B3 ;  /* 0x0000000000037941 */ /* 0x000fea0003800200 */
.L_x_31:
[----:B------:R-:W-:-:S04]  /*3f30*/  FFMA R0, R10, R0, R11 ;  /* 0x000000000a007223 */ /* 0x000fc8000000000b */
[----:B------:R-:W-:-:S05]  /*3f40*/  FADD R11, -R0, -RZ ;  /* 0x800000ff000b7221 */ /* 0x000fca0000000100 */
[----:B------:R2:W-:Y:S04]  /*3f50*/  STG.E desc[UR8][R14.64], R11 ;  /* 0x0000000b0e007986 */ /* 0x0005e8000c101908 */
[----:B------:R2:W5:Y:S01]  /*3f60*/  LDG.E R8, desc[UR8][R22.64] ;  /* 0x0000000816087981 */ /* 0x000562000c1e1900 */
[----:B------:R-:W-:Y:S02]  /*3f70*/  IMAD.MOV.U32 R7, RZ, RZ, R5 ;  /* 0x000000ffff077224 */ /* 0x000fe400078e0005 */
[----:B------:R-:W-:Y:S02]  /*3f80*/  IMAD.MOV.U32 R24, RZ, RZ, R2 ;  /* 0x000000ffff187224 */ /* 0x000fe400078e0002 */
[----:B------:R-:W-:Y:S02]  /*3f90*/  IMAD.MOV.U32 R5, RZ, RZ, R3 ;  /* 0x000000ffff057224 */ /* 0x000fe400078e0003 */
[----:B------:R-:W-:-:S02]  /*3fa0*/  IMAD.MOV.U32 R2, RZ, RZ, R9 ;  /* 0x000000ffff027224 */ /* 0x000fc400078e0009 */
[----:B------:R-:W-:-:S07]  /*3fb0*/  IMAD.MOV.U32 R3, RZ, RZ, R13 ;  /* 0x000000ffff037224 */ /* 0x000fce00078e000d */
.L_x_23:
[----:B------:R-:W-:Y:S05]  /*3fc0*/  BSYNC.RECONVERGENT B2 ;  /* 0x0000000000027941 */ /* 0x000fea0003800200 */
.L_x_22:
[----:B-----5:R-:W-:-:S13]  /*3fd0*/  FSETP.NE.AND P0, PT, |R8|, +INF , PT ;  /* 0x7f8000000800780b */ /* 0x020fda0003f05200 */
[----:B------:R-:W-:Y:S05]  /*3fe0*/  @P0 EXIT ;  /* 0x000000000000094d */ /* 0x000fea0003800000 */
[----:B------:R-:W3:Y:S04]  /*3ff0*/  LDG.E R16, desc[UR8][R16.64] ;  /* 0x0000000810107981 */ /* 0x000ee8000c1e1900 */
[----:B------:R-:W4:Y:S04]  /*4000*/  LDG.E R0, desc[UR8][R20.64] ;  /* 0x0000000814007981 */ /* 0x000f28000c1e1900 */
[----:B------:R-:W4:Y:S01]  /*4010*/  LDG.E R19, desc[UR8][R18.64] ;  /* 0x0000000812137981 */ /* 0x000f22000c1e1900 */
[----:B------:R-:W-:Y:S01]  /*4020*/  BSSY.RECONVERGENT B2, `(.L_x_38) ;  /* 0x000000e000027945 */ /* 0x000fe20003800200 */
[----:B---3--:R-:W1:Y:S01]  /*4030*/  MUFU.RCP R9, R16 ;  /* 0x0000001000097308 */ /* 0x008e620000001000 */
[----:B----4-:R-:W-:-:S07]  /*4040*/  FADD R0, R0, -R19 ;  /* 0x8000001300007221 */ /* 0x010fce0000000000 */
[----:B------:R-:W3:Y:S01]  /*4050*/  FCHK P0, R0, R16 ;  /* 0x0000001000007302 */ /* 0x000ee20000000000 */
[----:B-1----:R-:W-:-:S04]  /*4060*/  FFMA R4, -R16, R9, 1 ;  /* 0x3f80000010047423 */ /* 0x002fc80000000109 */
[----:B------:R-:W-:-:S04]  /*4070*/  FFMA R9, R9, R4, R9 ;  /* 0x0000000409097223 */ /* 0x000fc80000000009 */
[----:B------:R-:W-:-:S04]  /*4080*/  FFMA R8, R0, R9, RZ ;  /* 0x0000000900087223 */ /* 0x000fc800000000ff */
[----:B------:R-:W-:-:S04]  /*4090*/  FFMA R4, -R16, R8, R0 ;  /* 0x0000000810047223 */ /* 0x000fc80000000100 */
[----:B------:R-:W-:Y:S01]  /*40a0*/  FFMA R8, R9, R4, R8 ;  /* 0x0000000409087223 */ /* 0x000fe20000000008 */
[----:B---3--:R-:W-:Y:S06]  /*40b0*/  @!P0 BRA `(.L_x_39) ;  /* 0x0000000000108947 */ /* 0x008fec0003800000 */
[----:B------:R-:W-:Y:S01]  /*40c0*/  IMAD.MOV.U32 R31, RZ, RZ, R16 ;  /* 0x000000ffff1f7224 */ /* 0x000fe200078e0010 */
[----:B------:R-:W-:-:S07]  /*40d0*/  MOV R12, 0x40f0 ;  /* 0x000040f0000c7802 */ /* 0x000fce0000000f00 */
[----:B0-2---:R-:W-:Y:S05]  /*40e0*/  CALL.REL.NOINC `($__internal_1_$__cuda_sm3x_div_rn_noftz_f32_slowpath) ;  /* 0x0000000c00807944 */ /* 0x005fea0003c00000 */
[----:B------:R-:W-:-:S07]  /*40f0*/  MOV R8, R0 ;  /* 0x0000000000087202 */ /* 0x000fce0000000f00 */
.L_x_39:
[----:B------:R-:W-:Y:S05]  /*4100*/  BSYNC.RECONVERGENT B2 ;  /* 0x0000000000027941 */ /* 0x000fea0003800200 */
.L_x_38:
[----:B------:R-:W-:Y:S01]  /*4110*/  FFMA R0, R8, R8, 4 ;  /* 0x4080000008007423 */ /* 0x000fe20000000008 */
[----:B------:R-:W-:Y:S03]  /*4120*/  BSSY.RECONVERGENT B0, `(.L_x_40) ;  /* 0x000000d000007945 */ /* 0x000fe60003800200 */
[----:B------:R-:W-:Y:S01]  /*4130*/  VIADD R4, R0, 0xf3000000 ;  /* 0xf300000000047836 */ /* 0x000fe20000000000 */
[----:B0-2---:R0:W1:Y:S04]  /*4140*/  MUFU.RSQ R11, R0 ;  /* 0x00000000000b7308 */ /* 0x0050680000001400 */
[----:B------:R-:W-:-:S13]  /*4150*/  ISETP.GT.U32.AND P0, PT, R4, 0x727fffff, PT ;  /* 0x727fffff0400780c */ /* 0x000fda0003f04070 */
[----:B01----:R-:W-:Y:S05]  /*4160*/  @!P0 BRA `(.L_x_41) ;  /* 0x0000000000108947 */ /* 0x003fea0003800000 */
[----:B------:R-:W-:-:S07]  /*4170*/  MOV R26, 0x4190 ;  /* 0x00004190001a7802 */ /* 0x000fce0000000f00 */
[----:B------:R-:W-:Y:S05]  /*4180*/  CALL.REL.NOINC `($__internal_0_$__cuda_sm20_sqrt_rn_f32_slowpath) ;  /* 0x0000000c00007944 */ /* 0x000fea0003c00000 */
[----:B------:R-:W-:Y:S01]  /*4190*/  IMAD.MOV.U32 R9, RZ, RZ, R4 ;  /* 0x000000ffff097224 */ /* 0x000fe200078e0004 */
[----:B------:R-:W-:Y:S06]  /*41a0*/  BRA `(.L_x_42) ;  /* 0x0000000000107947 */ /* 0x000fec0003800000 */
.L_x_41:
[----:B------:R-:W-:Y:S01]  /*41b0*/  FMUL.FTZ R9, R0, R11 ;  /* 0x0000000b00097220 */ /* 0x000fe20000410000 */
[----:B------:R-:W-:-:S03]  /*41c0*/  FMUL.FTZ R4, R11, 0.5 ;  /* 0x3f0000000b047820 */ /* 0x000fc60000410000 */
[----:B------:R-:W-:-:S04]  /*41d0*/  FFMA R0, -R9, R9, R0 ;  /* 0x0000000909007223 */ /* 0x000fc80000000100 */
[----:B------:R-:W-:-:S07]  /*41e0*/  FFMA R9, R0, R4, R9 ;  /* 0x0000000400097223 */ /* 0x000fce0000000009 */
.L_x_42:
[----:B------:R-:W-:Y:S05]  /*41f0*/  BSYNC.RECONVERGENT B0 ;  /* 0x0000000000007941 */ /* 0x000fea0003800200 */
.L_x_40:
[----:B------:R-:W-:Y:S01]  /*4200*/  SHF.R.U32.HI R0, RZ, 0x2, R7 ;  /* 0x00000002ff007819 */ /* 0x000fe20000011607 */
[----:B------:R-:W-:Y:S02]  /*4210*/  IMAD.SHL.U32 R4, R3, 0x10, RZ ;  /* 0x0000001003047824 */ /* 0x000fe400078e00ff */
[----:B------:R-:W-:Y:S01]  /*4220*/  FADD R9, R9, R8 ;  /* 0x0000000809097221 */ /* 0x000fe20000000000 */
[----:B------:R-:W-:Y:S01]  /*4230*/  IMAD.MOV.U32 R13, RZ, RZ, 0x3e055027 ;  /* 0x3e055027ff0d7424 */ /* 0x000fe200078e00ff */
[----:B------:R-:W-:Y:S01]  /*4240*/  LOP3.LUT R0, R0, R7, RZ, 0x3c, !PT ;  /* 0x0000000700007212 */ /* 0x000fe200078e3cff */
[----:B------:R-:W-:Y:S01]  /*4250*/  BSSY.RECONVERGENT B2, `(.L_x_43) ;  /* 0x000002f000027945 */ /* 0x000fe20003800200 */
[----:B------:R-:W-:-:S03]  /*4260*/  FMUL R9, R9, 0.5 ;  /* 0x3f00000009097820 */ /* 0x000fc60000400000 */
[C---:B------:R-:W-:Y:S01]  /*4270*/  IMAD.SHL.U32 R7, R0.reuse, 0x2, RZ ;  /* 0x0000000200077824 */ /* 0x040fe200078e00ff */
[----:B------:R-:W0:Y:S04]  /*4280*/  MUFU.RCP R12, R9 ;  /* 0x00000009000c7308 */ /* 0x000e280000001000 */
[----:B------:R-:W-:Y:S01]  /*4290*/  LOP3.LUT R0, R0, R7, R4, 0x96, !PT ;  /* 0x0000000700007212 */ /* 0x000fe200078e9604 */
[----:B------:R-:W-:-:S03]  /*42a0*/  IMAD.MOV.U32 R7, RZ, RZ, 0x2f800000 ;  /* 0x2f800000ff077424 */ /* 0x000fc600078e00ff */
[----:B------:R-:W-:-:S04]  /*42b0*/  LOP3.LUT R11, R0, R3, RZ, 0x3c, !PT ;  /* 0x00000003000b7212 */ /* 0x000fc800078e3cff */
[----:B------:R-:W-:-:S04]  /*42c0*/  IADD3 R0, PT, PT, R6, 0x587c5, R11 ;  /* 0x000587c506007810 */ /* 0x000fc80007ffe00b */
[----:B------:R-:W-:-:S05]  /*42d0*/  I2FP.F32.U32 R0, R0 ;  /* 0x0000000000007245 */ /* 0x000fca0000201000 */
[----:B------:R-:W-:-:S04]  /*42e0*/  FFMA R0, R0, R7, 1.1641532182693481445e-10 ;  /* 0x2f00000000007423 */ /* 0x000fc80000000007 */
[----:B------:R-:W-:-:S05]  /*42f0*/  FADD R0, -R0, 1 ;  /* 0x3f80000000007421 */ /* 0x000fca0000000100 */
[----:B------:R-:W-:-:S13]  /*4300*/  FSETP.GEU.AND P0, PT, R0, 1.175494350822287508e-38, PT ;  /* 0x008000000000780b */ /* 0x000fda0003f0e000 */
[----:B------:R-:W-:-:S04]  /*4310*/  @!P0 FMUL R0, R0, 8388608 ;  /* 0x4b00000000008820 */ /* 0x000fc80000400000 */
[----:B------:R-:W-:-:S05]  /*4320*/  VIADD R4, R0, 0xc0d55555 ;  /* 0xc0d5555500047836 */ /* 0x000fca0000000000 */
[----:B------:R-:W-:-:S05]  /*4330*/  LOP3.LUT R7, R4, 0xff800000, RZ, 0xc0, !PT ;  /* 0xff80000004077812 */ /* 0x000fca00078ec0ff */
[----:B------:R-:W-:Y:S01]  /*4340*/  IMAD.IADD R4, R0, 0x1, -R7 ;  /* 0x0000000100047824 */ /* 0x000fe200078e0a07 */
[----:B------:R-:W-:-:S03]  /*4350*/  I2FP.F32.S32 R7, R7 ;  /* 0x0000000700077245 */ /* 0x000fc60000201400 */
[----:B------:R-:W-:Y:S01]  /*4360*/  FADD R10, R4, -1 ;  /* 0xbf800000040a7421 */ /* 0x000fe20000000000 */
[----:B------:R-:W-:Y:S02]  /*4370*/  FSEL R4, RZ, -23, P0 ;  /* 0xc1b80000ff047808 */ /* 0x000fe40000000000 */
[----:B------:R-:W-:Y:S01]  /*4380*/  ISETP.GT.U32.AND P0, PT, R0, 0x7f7fffff, PT ;  /* 0x7f7fffff0000780c */ /* 0x000fe20003f04070 */
[C---:B------:R-:W-:Y:S02]  /*4390*/  FFMA R13, R10.reuse, -R13, 0.14084610342979431152 ;  /* 0x3e1039f60a0d7423 */ /* 0x040fe4000000080d */
[----:B------:R-:W-:Y:S01]  /*43a0*/  FFMA R4, R7, 1.1920928955078125e-07, R4 ;  /* 0x3400000007047823 */ /* 0x000fe20000000004 */
[----:B------:R-:W-:Y:S02]  /*43b0*/  IMAD.MOV.U32 R7, RZ, RZ, 0x7f800000 ;  /* 0x7f800000ff077424 */ /* 0x000fe400078e00ff */
        /* <DEDUP_REMOVED lines=19> */
[----:B0-----:R-:W-:Y:S06]  /*44f0*/  @!P0 BRA `(.L_x_44) ;  /* 0x0000000000108947 */ /* 0x001fec0003800000 */
[----:B------:R-:W-:Y:S01]  /*4500*/  IMAD.MOV.U32 R31, RZ, RZ, R9 ;  /* 0x000000ffff1f7224 */ /* 0x000fe200078e0009 */
[----:B------:R-:W-:-:S07]  /*4510*/  MOV R12, 0x4530 ;  /* 0x00004530000c7802 */ /* 0x000fce0000000f00 */
[----:B------:R-:W-:Y:S05]  /*4520*/  CALL.REL.NOINC `($__internal_1_$__cuda_sm3x_div_rn_noftz_f32_slowpath) ;  /* 0x0000000800707944 */ /* 0x000fea0003c00000 */
[----:B------:R-:W-:-:S07]  /*4530*/  IMAD.MOV.U32 R7, RZ, RZ, R0 ;  /* 0x000000ffff077224 */ /* 0x000fce00078e0000 */
.L_x_44:
[----:B------:R-:W-:Y:S05]  /*4540*/  BSYNC.RECONVERGENT B2 ;  /* 0x0000000000027941 */ /* 0x000fea0003800200 */
.L_x_43:
        /* <DEDUP_REMOVED lines=9> */
[----:B------:R-:W-:-:S02]  /*45e0*/  IMAD.SHL.U32 R12, R11, 0x10, RZ ;  /* 0x000000100b0c7824 */ /* 0x000fc400078e00ff */
[----:B------:R-:W-:Y:S02]  /*45f0*/  IMAD.MOV.U32 R21, RZ, RZ, 0x2f800000 ;  /* 0x2f800000ff157424 */ /* 0x000fe400078e00ff */
[----:B------:R-:W-:-:S04]  /*4600*/  FFMA R4, R4, -0.5, R7 ;  /* 0xbf00000004047823 */ /* 0x000fc80000000007 */
[----:B------:R-:W-:-:S04]  /*4610*/  FFMA.SAT R10, R4, R13, 0.5 ;  /* 0x3f000000040a7423 */ /* 0x000fc8000000200d */
[----:B------:R-:W-:Y:S01]  /*4620*/  FFMA.RM R10, R10, R17, 12582913 ;  /* 0x4b4000010a0a7423 */ /* 0x000fe20000004011 */
[----:B------:R-:W-:-:S03]  /*4630*/  SHF.R.U32.HI R17, RZ, 0x2, R24 ;  /* 0x00000002ff117819 */ /* 0x000fc60000011618 */
[C---:B------:R-:W-:Y:S01]  /*4640*/  FADD R13, R10.reuse, -12583039 ;  /* 0xcb40007f0a0d7421 */ /* 0x040fe20000000000 */
[----:B------:R-:W-:Y:S01]  /*4650*/  LOP3.LUT R17, R17, R24, RZ, 0x3c, !PT ;  /* 0x0000001811117212 */ /* 0x000fe200078e3cff */
[----:B------:R-:W-:Y:S02]  /*4660*/  IMAD.SHL.U32 R10, R10, 0x800000, RZ ;  /* 0x008000000a0a7824 */ /* 0x000fe400078e00ff */
[C---:B------:R-:W-:Y:S02]  /*4670*/  FFMA R13, R4.reuse, 1.4426950216293334961, -R13 ;  /* 0x3fb8aa3b040d7823 */ /* 0x040fe4000000080d */
[----:B------:R-:W-:Y:S02]  /*4680*/  IMAD.SHL.U32 R18, R17, 0x2, RZ ;  /* 0x0000000211127824 */ /* 0x000fe400078e00ff */
[----:B------:R-:W-:-:S03]  /*4690*/  FFMA R13, R4, 1.925963033500011079e-08, R13 ;  /* 0x32a57060040d7823 */ /* 0x000fc6000000000d */
[----:B------:R-:W-:Y:S01]  /*46a0*/  LOP3.LUT R12, R17, R18, R12, 0x96, !PT ;  /* 0x00000012110c7212 */ /* 0x000fe200078e960c */
[----:B------:R-:W-:Y:S02]  /*46b0*/  VIADD R17, R6, 0xb0f8a ;  /* 0x000b0f8a06117836 */ /* 0x000fe40000000000 */
[----:B------:R-:W0:Y:S01]  /*46c0*/  MUFU.EX2 R13, R13 ;  /* 0x0000000d000d7308 */ /* 0x000e220000000800 */
[----:B------:R-:W-:-:S04]  /*46d0*/  LOP3.LUT R12, R12, R11, RZ, 0x3c, !PT ;  /* 0x0000000b0c0c7212 */ /* 0x000fc800078e3cff */
[----:B------:R-:W-:-:S04]  /*46e0*/  IADD3 R4, PT, PT, R12, R17, RZ ;  /* 0x000000110c047210 */ /* 0x000fc80007ffe0ff */
[----:B------:R-:W-:-:S05]  /*46f0*/  I2FP.F32.U32 R4, R4 ;  /* 0x0000000400047245 */ /* 0x000fca0000201000 */
[----:B------:R-:W-:Y:S01]  /*4700*/  FFMA R21, R4, R21, 1.1641532182693481445e-10 ;  /* 0x2f00000004157423 */ /* 0x000fe20000000015 */
[----:B0-----:R-:W-:-:S05]  /*4710*/  FMUL R10, R10, R13 ;  /* 0x0000000d0a0a7220 */ /* 0x001fca0000400000 */
[----:B------:R-:W-:-:S13]  /*4720*/  FSETP.GE.AND P0, PT, R21, R10, PT ;  /* 0x0000000a1500720b */ /* 0x000fda0003f06000 */
[----:B------:R-:W-:Y:S05]  /*4730*/  @!P0 BRA `(.L_x_46) ;  /* 0x0000000400848947 */ /* 0x000fea0003800000 */
[----:B------:R-:W-:Y:S02]  /*4740*/  IMAD.MOV.U32 R13, RZ, RZ, R12 ;  /* 0x000000ffff0d7224 */ /* 0x000fe400078e000c */
[----:B------:R-:W-:-:S07]  /*4750*/  IMAD.MOV.U32 R10, RZ, RZ, R17 ;  /* 0x000000ffff0a7224 */ /* 0x000fce00078e0011 */
.L_x_51:
[----:B------:R-:W-:Y:S01]  /*4760*/  SHF.R.U32.HI R0, RZ, 0x2, R5 ;  /* 0x00000002ff007819 */ /* 0x000fe20000011605 */
[----:B------:R-:W-:Y:S01]  /*4770*/  IMAD.MOV.U32 R6, RZ, RZ, R11 ;  /* 0x000000ffff067224 */ /* 0x000fe200078e000b */
[----:B------:R-:W0:Y:S01]  /*4780*/  MUFU.RCP R18, R9 ;  /* 0x0000000900127308 */ /* 0x000e220000001000 */
[----:B------:R-:W-:Y:S01]  /*4790*/  IMAD.MOV.U32 R17, RZ, RZ, 0x3e055027 ;  /* 0x3e055027ff117424 */ /* 0x000fe200078e00ff */
[----:B------:R-:W-:Y:S01]  /*47a0*/  LOP3.LUT R0, R0, R5, RZ, 0x3c, !PT ;  /* 0x0000000500007212 */ /* 0x000fe200078e3cff */
[----:B------:R-:W-:Y:S01]  /*47b0*/  IMAD.SHL.U32 R5, R13, 0x10, RZ ;  /* 0x000000100d057824 */ /* 0x000fe200078e00ff */
[----:B------:R-:W-:Y:S01]  /*47c0*/  BSSY.RECONVERGENT B3, `(.L_x_47) ;  /* 0x0000030000037945 */ /* 0x000fe20003800200 */
[----:B------:R-:W-:Y:S02]  /*47d0*/  FSETP.GEU.AND P2, PT, R8, R9, PT ;  /* 0x000000090800720b */ /* 0x000fe40003f4e000 */
        /* <DEDUP_REMOVED lines=40> */
[----:B------:R-:W-:Y:S01]  /*4a60*/  IMAD.MOV.U32 R3, RZ, RZ, R13 ;  /* 0x000000ffff037224 */ /* 0x000fe200078e000d */
[----:B0-----:R-:W-:Y:S06]  /*4a70*/  @!P0 BRA `(.L_x_48) ;  /* 0x0000000000108947 */ /* 0x001fec0003800000 */
[----:B------:R-:W-:Y:S01]  /*4a80*/  IMAD.MOV.U32 R0, RZ, RZ, R12 ;  /* 0x000000ffff007224 */ /* 0x000fe200078e000c */
[----:B------:R-:W-:Y:S01]  /*4a90*/  MOV R12, 0x4ac0 ;  /* 0x00004ac0000c7802 */ /* 0x000fe20000000f00 */
[----:B------:R-:W-:-:S07]  /*4aa0*/  IMAD.MOV.U32 R31, RZ, RZ, R9 ;  /* 0x000000ffff1f7224 */ /* 0x000fce00078e0009 */
[----:B------:R-:W-:Y:S05]  /*4ab0*/  CALL.REL.NOINC `($__internal_1_$__cuda_sm3x_div_rn_noftz_f32_slowpath) ;  /* 0x00000004000c7944 */ /* 0x000fea0003c00000 */
.L_x_48:
[----:B------:R-:W-:Y:S05]  /*4ac0*/  BSYNC.RECONVERGENT B3 ;  /* 0x0000000000037941 */ /* 0x000fea0003800200 */
.L_x_47:
[----:B------:R-:W-:Y:S01]  /*4ad0*/  FADD R0, -R0, R8 ;  /* 0x0000000800007221 */ /* 0x000fe20000000100 */
[----:B------:R-:W-:Y:S02]  /*4ae0*/  HFMA2 R21, -RZ, RZ, 0.96630859375, -0.0022525787353515625 ;  /* 0x3bbb989dff157431 */ /* 0x000fe400000001ff */
[----:B------:R-:W-:Y:S01]  /*4af0*/  IMAD.MOV.U32 R23, RZ, RZ, 0x437c0000 ;  /* 0x437c0000ff177424 */ /* 0x000fe200078e00ff */
[----:B------:R-:W-:Y:S01]  /*4b00*/  BSSY.RECONVERGENT B0, `(.L_x_49) ;  /* 0x0000016000007945 */ /* 0x000fe20003800200 */
        /* <DEDUP_REMOVED lines=21> */
.L_x_50:
[----:B------:R-:W-:Y:S05]  /*4c60*/  BSYNC.RECONVERGENT B0 ;  /* 0x0000000000007941 */ /* 0x000fea0003800200 */
.L_x_49:
[----:B------:R-:W-:Y:S01]  /*4c70*/  SHF.R.U32.HI R13, RZ, 0x2, R2 ;  /* 0x00000002ff0d7819 */ /* 0x000fe20000011602 */
[----:B------:R-:W-:Y:S02]  /*4c80*/  IMAD.SHL.U32 R4, R11, 0x10, RZ ;  /* 0x000000100b047824 */ /* 0x000fe400078e00ff */
[----:B------:R-:W-:Y:S01]  /*4c90*/  VIADD R10, R10, 0xb0f8a ;  /* 0x000b0f8a0a0a7836 */ /* 0x000fe20000000000 */
[----:B------:R-:W-:Y:S01]  /*4ca0*/  LOP3.LUT R13, R13, R2, RZ, 0x3c, !PT ;  /* 0x000000020d0d7212 */ /* 0x000fe200078e3cff */
[----:B------:R-:W-:-:S04]  /*4cb0*/  IMAD.MOV.U32 R17, RZ, RZ, 0x2f800000 ;  /* 0x2f800000ff117424 */ /* 0x000fc800078e00ff */
[----:B------:R-:W-:-:S05]  /*4cc0*/  IMAD.SHL.U32 R2, R13, 0x2, RZ ;  /* 0x000000020d027824 */ /* 0x000fca00078e00ff */
[----:B------:R-:W-:-:S04]  /*4cd0*/  LOP3.LUT R2, R13, R2, R4, 0x96, !PT ;  /* 0x000000020d027212 */ /* 0x000fc800078e9604 */
[----:B------:R-:W-:-:S05]  /*4ce0*/  LOP3.LUT R13, R2, R11, RZ, 0x3c, !PT ;  /* 0x0000000b020d7212 */ /* 0x000fca00078e3cff */
[----:B------:R-:W-:-:S05]  /*4cf0*/  IMAD.IADD R2, R13, 0x1, R10 ;  /* 0x000000010d027824 */ /* 0x000fca00078e020a */
[----:B------:R-:W-:-:S05]  /*4d00*/  I2FP.F32.U32 R2, R2 ;  /* 0x0000000200027245 */ /* 0x000fca0000201000 */
[----:B------:R-:W-:Y:S01]  /*4d10*/  FFMA R17, R2, R17, 1.1641532182693481445e-10 ;  /* 0x2f00000002117423 */ /* 0x000fe20000000011 */
[----:B------:R-:W-:-:S04]  /*4d20*/  IMAD.MOV.U32 R2, RZ, RZ, R6 ;  /* 0x000000ffff027224 */ /* 0x000fc800078e0006 */
[----:B------:R-:W-:-:S13]  /*4d30*/  FSETP.GE.AND P0, PT, R17, R12, PT ;  /* 0x0000000c1100720b */ /* 0x000fda0003f06000 */
[----:B------:R-:W-:Y:S05]  /*4d40*/  @P0 BRA `(.L_x_51) ;  /* 0xfffffff800840947 */ /* 0x000fea000383ffff */
.L_x_46:
[----:B------:R-:W-:Y:S05]  /*4d50*/  BSYNC.RECONVERGENT B2 ;  /* 0x0000000000027941 */ /* 0x000fea0003800200 */
.L_x_45:
[----:B------:R-:W-:-:S05]  /*4d60*/  FFMA R19, R16, R0, R19 ;  /* 0x0000000010137223 */ /* 0x000fca0000000013 */
[----:B------:R-:W-:Y:S01]  /*4d70*/  STG.E desc[UR8][R14.64], R19 ;  /* 0x000000130e007986 */ /* 0x000fe2000c101908 */
[----:B------:R-:W-:Y:S05]  /*4d80*/  EXIT ;  /* 0x000000000000794d */ /* 0x000fea0003800000 */
        .weak           $__internal_0_$__cuda_sm20_sqrt_rn_f32_slowpath
        .type           $__internal_0_$__cuda_sm20_sqrt_rn_f32_slowpath,@function
        .size           $__internal_0_$__cuda_sm20_sqrt_rn_f32_slowpath,($__internal_1_$__cuda_sm3x_div_rn_noftz_f32_slowpath - $__internal_0_$__cuda_sm20_sqrt_rn_f32_slowpath)
$__internal_0_$__cuda_sm20_sqrt_rn_f32_slowpath:
[----:B------:R-:W-:-:S13]  /*4d90*/  LOP3.LUT P0, RZ, R0, 0x7fffffff, RZ, 0xc0, !PT ;  /* 0x7fffffff00ff7812 */ /* 0x000fda000780c0ff */
[----:B------:R-:W-:Y:S01]  /*4da0*/  @!P0 IMAD.MOV.U32 R4, RZ, RZ, R0 ;  /* 0x000000ffff048224 */ /* 0x000fe200078e0000 */
[----:B------:R-:W-:Y:S06]  /*4db0*/  @!P0 BRA `(.L_x_52) ;  /* 0x0000000000408947 */ /* 0x000fec0003800000 */
[----:B------:R-:W-:-:S13]  /*4dc0*/  FSETP.GEU.FTZ.AND P0, PT, R0, RZ, PT ;  /* 0x000000ff0000720b */ /* 0x000fda0003f1e000 */
[----:B------:R-:W-:Y:S01]  /*4dd0*/  @!P0 IMAD.MOV.U32 R4, RZ, RZ, 0x7fffffff ;  /* 0x7fffffffff048424 */ /* 0x000fe200078e00ff */
[----:B------:R-:W-:Y:S06]  /*4de0*/  @!P0 BRA `(.L_x_52) ;  /* 0x0000000000348947 */ /* 0x000fec0003800000 */
[----:B------:R-:W-:-:S13]  /*4df0*/  FSETP.GTU.FTZ.AND P0, PT, |R0|, +INF , PT ;  /* 0x7f8000000000780b */ /* 0x000fda0003f1c200 */
[----:B------:R-:W-:Y:S01]  /*4e00*/  @P0 FADD.FTZ R4, R0, 1 ;  /* 0x3f80000000040421 */ /* 0x000fe20000010000 */
[----:B------:R-:W-:Y:S06]  /*4e10*/  @P0 BRA `(.L_x_52) ;  /* 0x0000000000280947 */ /* 0x000fec0003800000 */
[----:B------:R-:W-:-:S13]  /*4e20*/  FSETP.NEU.FTZ.AND P0, PT, |R0|, +INF , PT ;  /* 0x7f8000000000780b */ /* 0x000fda0003f1d200 */
[----:B------:R-:W-:-:S04]  /*4e30*/  @P0 FFMA R9, R0, 1.84467440737095516160e+19, RZ ;  /* 0x5f80000000090823 */ /* 0x000fc800000000ff */
[----:B------:R-:W0:Y:S02]  /*4e40*/  @P0 MUFU.RSQ R4, R9 ;  /* 0x0000000900040308 */ /* 0x000e240000001400 */
[----:B0-----:R-:W-:Y:S01]  /*4e50*/  @P0 FMUL.FTZ R12, R9, R4 ;  /* 0x00000004090c0220 */ /* 0x001fe20000410000 */
[----:B------:R-:W-:Y:S01]  /*4e60*/  @P0 FMUL.FTZ R25, R4, 0.5 ;  /* 0x3f00000004190820 */ /* 0x000fe20000410000 */
[----:B------:R-:W-:Y:S02]  /*4e70*/  @!P0 IMAD.MOV.U32 R4, RZ, RZ, R0 ;  /* 0x000000ffff048224 */ /* 0x000fe400078e0000 */
[----:B------:R-:W-:-:S04]  /*4e80*/  @P0 FADD.FTZ R13, -R12, -RZ ;  /* 0x800000ff0c0d0221 */ /* 0x000fc80000010100 */
[----:B------:R-:W-:-:S04]  /*4e90*/  @P0 FFMA R13, R12, R13, R9 ;  /* 0x0000000d0c0d0223 */ /* 0x000fc80000000009 */
[----:B------:R-:W-:-:S04]  /*4ea0*/  @P0 FFMA R13, R13, R25, R12 ;  /* 0x000000190d0d0223 */ /* 0x000fc8000000000c */
[----:B------:R-:W-:-:S07]  /*4eb0*/  @P0 FMUL.FTZ R4, R13, 2.3283064365386962891e-10 ;  /* 0x2f8000000d040820 */ /* 0x000fce0000410000 */
.L_x_52:
[----:B------:R-:W-:Y:S02]  /*4ec0*/  IMAD.MOV.U32 R12, RZ, RZ, R26 ;  /* 0x000000ffff0c7224 */ /* 0x000fe400078e001a */
[----:B------:R-:W-:-:S04]  /*4ed0*/  IMAD.MOV.U32 R13, RZ, RZ, 0x0 ;  /* 0x00000000ff0d7424 */ /* 0x000fc800078e00ff */
[----:B------:R-:W-:Y:S05]  /*4ee0*/  RET.REL.NODEC R12 `(rtruncnorm_kernel) ;  /* 0xffffffb00c447950 */ /* 0x000fea0003c3ffff */
        .weak           $__internal_1_$__cuda_sm3x_div_rn_noftz_f32_slowpath
        .type           $__internal_1_$__cuda_sm3x_div_rn_noftz_f32_slowpath,@function
        .size           $__internal_1_$__cuda_sm3x_div_rn_noftz_f32_slowpath,(.L_x_66 - $__internal_1_$__cuda_sm3x_div_rn_noftz_f32_slowpath)
$__internal_1_$__cuda_sm3x_div_rn_noftz_f32_slowpath:
[----:B------:R-:W-:Y:S01]  /*4ef0*/  SHF.R.U32.HI R4, RZ, 0x17, R31 ;  /* 0x00000017ff047819 */ /* 0x000fe2000001161f */
[----:B------:R-:W-:Y:S01]  /*4f00*/  BSSY.RECONVERGENT B0, `(.L_x_53) ;  /* 0x0000064000007945 */ /* 0x000fe20003800200 */
[----:B------:R-:W-:Y:S02]  /*4f10*/  SHF.R.U32.HI R27, RZ, 0x17, R0 ;  /* 0x00000017ff1b7819 */ /* 0x000fe40000011600 */
[----:B------:R-:W-:Y:S02]  /*4f20*/  LOP3.LUT R4, R4, 0xff, RZ, 0xc0, !PT ;  /* 0x000000ff04047812 */ /* 0x000fe400078ec0ff */
[----:B------:R-:W-:Y:S02]  /*4f30*/  LOP3.LUT R27, R27, 0xff, RZ, 0xc0, !PT ;  /* 0x000000ff1b1b7812 */ /* 0x000fe400078ec0ff */
[----:B------:R-:W-:Y:S01]  /*4f40*/  MOV R29, R31 ;  /* 0x0000001f001d7202 */ /* 0x000fe20000000f00 */
[----:B------:R-:W-:Y:S02]  /*4f50*/  VIADD R25, R4, 0xffffffff ;  /* 0xffffffff04197836 */ /* 0x000fe40000000000 */
[----:B------:R-:W-:-:S03]  /*4f60*/  VIADD R13, R27, 0xffffffff ;  /* 0xffffffff1b0d7836 */ /* 0x000fc60000000000 */
[----:B------:R-:W-:-:S04]  /*4f70*/  ISETP.GT.U32.AND P0, PT, R25, 0xfd, PT ;  /* 0x000000fd1900780c */ /* 0x000fc80003f04070 */
[----:B------:R-:W-:-:S13]  /*4f80*/  ISETP.GT.U32.OR P0, PT, R13, 0xfd, P0 ;  /* 0x000000fd0d00780c */ /* 0x000fda0000704470 */
[----:B------:R-:W-:Y:S01]  /*4f90*/  @!P0 IMAD.MOV.U32 R13, RZ, RZ, RZ ;  /* 0x000000ffff0d8224 */ /* 0x000fe200078e00ff */
[----:B------:R-:W-:Y:S06]  /*4fa0*/  @!P0 BRA `(.L_x_54) ;  /* 0x0000000000608947 */ /* 0x000fec0003800000 */
[----:B------:R-:W-:Y:S02]  /*4fb0*/  FSETP.GTU.FTZ.AND P0, PT, |R0|, +INF , PT ;  /* 0x7f8000000000780b */ /* 0x000fe40003f1c200 */
[----:B------:R-:W-:-:S04]  /*4fc0*/  FSETP.GTU.FTZ.AND P1, PT, |R31|, +INF , PT ;  /* 0x7f8000001f00780b */ /* 0x000fc80003f3c200 */
[----:B------:R-:W-:-:S13]  /*4fd0*/  PLOP3.LUT P0, PT, P0, P1, PT, 0xf8, 0x8f ;  /* 0x00000000008f781c */ /* 0x000fda0000703f70 */
[----:B------:R-:W-:Y:S05]  /*4fe0*/  @P0 BRA `(.L_x_55) ;  /* 0x0000000400500947 */ /* 0x000fea0003800000 */
[----:B------:R-:W-:-:S13]  /*4ff0*/  LOP3.LUT P0, RZ, R29, 0x7fffffff, R0, 0xc8, !PT ;  /* 0x7fffffff1dff7812 */ /* 0x000fda000780c800 */
[----:B------:R-:W-:Y:S05]  /*5000*/  @!P0 BRA `(.L_x_56) ;  /* 0x0000000400408947 */ /* 0x000fea0003800000 */
[C---:B------:R-:W-:Y:S02]  /*5010*/  FSETP.NEU.FTZ.AND P1, PT, |R0|.reuse, +INF , PT ;  /* 0x7f8000000000780b */ /* 0x040fe40003f3d200 */
[----:B------:R-:W-:Y:S02]  /*5020*/  FSETP.NEU.FTZ.AND P3, PT, |R31|, +INF , PT ;  /* 0x7f8000001f00780b */ /* 0x000fe40003f7d200 */
[----:B------:R-:W-:-:S11]  /*5030*/  FSETP.NEU.FTZ.AND P0, PT, |R0|, +INF , PT ;  /* 0x7f8000000000780b */ /* 0x000fd60003f1d200 */
[----:B------:R-:W-:Y:S05]  /*5040*/  @!P3 BRA !P1, `(.L_x_56) ;  /* 0x000000040030b947 */ /* 0x000fea0004800000 */
[----:B------:R-:W-:-:S04]  /*5050*/  LOP3.LUT P1, RZ, R0, 0x7fffffff, RZ, 0xc0, !PT ;  /* 0x7fffffff00ff7812 */ /* 0x000fc8000782c0ff */
[----:B------:R-:W-:-:S13]  /*5060*/  PLOP3.LUT P1, PT, P3, P1, PT, 0x2f, 0xf2 ;  /* 0x0000000000f2781c */ /* 0x000fda0001f22577 */
[----:B------:R-:W-:Y:S05]  /*5070*/  @P1 BRA `(.L_x_57) ;  /* 0x00000004001c1947 */ /* 0x000fea0003800000 */
[----:B------:R-:W-:-:S04]  /*5080*/  LOP3.LUT P1, RZ, R29, 0x7fffffff, RZ, 0xc0, !PT ;  /* 0x7fffffff1dff7812 */ /* 0x000fc8000782c0ff */
[----:B------:R-:W-:-:S13]  /*5090*/  PLOP3.LUT P0, PT, P0, P1, PT, 0x2f, 0xf2 ;  /* 0x0000000000f2781c */ /* 0x000fda0000702577 */
[----:B------:R-:W-:Y:S05]  /*50a0*/  @P0 BRA `(.L_x_58) ;  /* 0x0000000400040947 */ /* 0x000fea0003800000 */
[----:B------:R-:W-:Y:S01]  /*50b0*/  VIADD R13, R27, 0xffffffff ;  /* 0xffffffff1b0d7836 */ /* 0x000fe20000000000 */
[----:B------:R-:W-:-:S04]  /*50c0*/  ISETP.GE.AND P1, PT, R25, RZ, PT ;  /* 0x000000ff1900720c */ /* 0x000fc80003f26270 */
[----:B------:R-:W-:-:S09]  /*50d0*/  ISETP.GE.AND P0, PT, R13, RZ, PT ;  /* 0x000000ff0d00720c */ /* 0x000fd20003f06270 */
[----:B------:R-:W-:-:S04]  /*50e0*/  @!P1 FFMA R29, R31, 1.84467440737095516160e+19, RZ ;  /* 0x5f8000001f1d9823 */ /* 0x000fc800000000ff */
[----:B------:R-:W-:Y:S02]  /*50f0*/  @P0 IMAD.MOV.U32 R13, RZ, RZ, RZ ;  /* 0x000000ffff0d0224 */ /* 0x000fe400078e00ff */
[----:B------:R-:W-:Y:S01]  /*5100*/  @!P0 FFMA R0, R0, 1.84467440737095516160e+19, RZ ;  /* 0x5f80000000008823 */ /* 0x000fe200000000ff */
[----:B------:R-:W-:-:S04]  /*5110*/  @!P0 IMAD.MOV.U32 R13, RZ, RZ, -0x40 ;  /* 0xffffffc0ff0d8424 */ /* 0x000fc800078e00ff */
[----:B------:R-:W-:-:S07]  /*5120*/  @!P1 VIADD R13, R13, 0x40 ;  /* 0x000000400d0d9836 */ /* 0x000fce0000000000 */
.L_x_54:
[----:B------:R-:W-:Y:S01]  /*5130*/  LEA R30, R4, 0xc0800000, 0x17 ;  /* 0xc0800000041e7811 */ /* 0x000fe200078eb8ff */
[----:B------:R-:W-:Y:S01]  /*5140*/  VIADD R27, R27, 0xffffff81 ;  /* 0xffffff811b1b7836 */ /* 0x000fe20000000000 */
[----:B------:R-:W-:Y:S03]  /*5150*/  BSSY.RECONVERGENT B1, `(.L_x_59) ;  /* 0x0000035000017945 */ /* 0x000fe60003800200 */
[----:B------:R-:W-:Y:S02]  /*5160*/  IMAD.IADD R30, R29, 0x1, -R30 ;  /* 0x000000011d1e7824 */ /* 0x000fe400078e0a1e */
[----:B------:R-:W-:Y:S02]  /*5170*/  IMAD R0, R27, -0x800000, R0 ;  /* 0xff8000001b007824 */ /* 0x000fe400078e0200 */
[----:B------:R-:W0:Y:S01]  /*5180*/  MUFU.RCP R26, R30 ;  /* 0x0000001e001a7308 */ /* 0x000e220000001000 */
[----:B------:R-:W-:-:S04]  /*5190*/  FADD.FTZ R25, -R30, -RZ ;  /* 0x800000ff1e197221 */ /* 0x000fc80000010100 */
[----:B0-----:R-:W-:-:S04]  /*51a0*/  FFMA R29, R26, R25, 1 ;  /* 0x3f8000001a1d7423 */ /* 0x001fc80000000019 */
[----:B------:R-:W-:-:S04]  /*51b0*/  FFMA R29, R26, R29, R26 ;  /* 0x0000001d1a1d7223 */ /* 0x000fc8000000001a */
[----:B------:R-:W-:-:S04]  /*51c0*/  FFMA R26, R0, R29, RZ ;  /* 0x0000001d001a7223 */ /* 0x000fc800000000ff */
[----:B------:R-:W-:-:S04]  /*51d0*/  FFMA R28, R25, R26, R0 ;  /* 0x0000001a191c7223 */ /* 0x000fc80000000000 */
[----:B------:R-:W-:Y:S01]  /*51e0*/  FFMA R28, R29, R28, R26 ;  /* 0x0000001c1d1c7223 */ /* 0x000fe2000000001a */
[----:B------:R-:W-:-:S03]  /*51f0*/  IADD3 R26, PT, PT, R27, 0x7f, -R4 ;  /* 0x0000007f1b1a7810 */ /* 0x000fc60007ffe804 */
[----:B------:R-:W-:Y:S02]  /*5200*/  FFMA R25, R25, R28, R0 ;  /* 0x0000001c19197223 */ /* 0x000fe40000000000 */
[----:B------:R-:W-:Y:S02]  /*5210*/  IMAD.IADD R13, R26, 0x1, R13 ;  /* 0x000000011a0d7824 */ /* 0x000fe400078e020d */
[----:B------:R-:W-:-:S05]  /*5220*/  FFMA R0, R29, R25, R28 ;  /* 0x000000191d007223 */ /* 0x000fca000000001c */
[----:B------:R-:W-:-:S04]  /*5230*/  SHF.R.U32.HI R4, RZ, 0x17, R0 ;  /* 0x00000017ff047819 */ /* 0x000fc80000011600 */
[----:B------:R-:W-:-:S05]  /*5240*/  LOP3.LUT R4, R4, 0xff, RZ, 0xc0, !PT ;  /* 0x000000ff04047812 */ /* 0x000fca00078ec0ff */
[----:B------:R-:W-:-:S04]  /*5250*/  IMAD.IADD R4, R4, 0x1, R13 ;  /* 0x0000000104047824 */ /* 0x000fc800078e020d */
[----:B------:R-:W-:-:S05]  /*5260*/  VIADD R26, R4, 0xffffffff ;  /* 0xffffffff041a7836 */ /* 0x000fca0000000000 */
[----:B------:R-:W-:-:S13]  /*5270*/  ISETP.GE.U32.AND P0, PT, R26, 0xfe, PT ;  /* 0x000000fe1a00780c */ /* 0x000fda0003f06070 */
[----:B------:R-:W-:Y:S05]  /*5280*/  @!P0 BRA `(.L_x_60) ;  /* 0x0000000000808947 */ /* 0x000fea0003800000 */
[----:B------:R-:W-:-:S13]  /*5290*/  ISETP.GT.AND P0, PT, R4, 0xfe, PT ;  /* 0x000000fe0400780c */ /* 0x000fda0003f04270 */
[----:B------:R-:W-:Y:S05]  /*52a0*/  @P0 BRA `(.L_x_61) ;  /* 0x00000000006c0947 */ /* 0x000fea0003800000 */
[----:B------:R-:W-:-:S13]  /*52b0*/  ISETP.GE.AND P0, PT, R4, 0x1, PT ;  /* 0x000000010400780c */ /* 0x000fda0003f06270 */
[----:B------:R-:W-:Y:S05]  /*52c0*/  @P0 BRA `(.L_x_62) ;  /* 0x0000000000740947 */ /* 0x000fea0003800000 */
[----:B------:R-:W-:Y:S02]  /*52d0*/  ISETP.GE.AND P0, PT, R4, -0x18, PT ;  /* 0xffffffe80400780c */ /* 0x000fe40003f06270 */
[----:B------:R-:W-:-:S11]  /*52e0*/  LOP3.LUT R0, R0, 0x80000000, RZ, 0xc0, !PT ;  /* 0x8000000000007812 */ /* 0x000fd600078ec0ff */
[----:B------:R-:W-:Y:S05]  /*52f0*/  @!P0 BRA `(.L_x_62) ;  /* 0x0000000000688947 */ /* 0x000fea0003800000 */
[CCC-:B------:R-:W-:Y:S01]  /*5300*/  FFMA.RZ R13, R29.reuse, R25.reuse, R28.reuse ;  /* 0x000000191d0d7223 */ /* 0x1c0fe2000000c01c */
[CCC-:B------:R-:W-:Y:S01]  /*5310*/  FFMA.RP R26, R29.reuse, R25.reuse, R28.reuse ;  /* 0x000000191d1a7223 */ /* 0x1c0fe2000000801c */
[----:B------:R-:W-:Y:S01]  /*5320*/  FFMA.RM R29, R29, R25, R28 ;  /* 0x000000191d1d7223 */ /* 0x000fe2000000401c */
[C---:B------:R-:W-:Y:S01]  /*5330*/  VIADD R25, R4.reuse, 0x20 ;  /* 0x0000002004197836 */ /* 0x040fe20000000000 */
[C---:B------:R-:W-:Y:S02]  /*5340*/  ISETP.NE.AND P3, PT, R4.reuse, RZ, PT ;  /* 0x000000ff0400720c */ /* 0x040fe40003f65270 */
[----:B------:R-:W-:Y:S02]  /*5350*/  LOP3.LUT R13, R13, 0x7fffff, RZ, 0xc0, !PT ;  /* 0x007fffff0d0d7812 */ /* 0x000fe400078ec0ff */
[----:B------:R-:W-:Y:S01]  /*5360*/  ISETP.NE.AND P1, PT, R4, RZ, PT ;  /* 0x000000ff0400720c */ /* 0x000fe20003f25270 */
[----:B------:R-:W-:Y:S01]  /*5370*/  IMAD.MOV R4, RZ, RZ, -R4 ;  /* 0x000000ffff047224 */ /* 0x000fe200078e0a04 */
[----:B------:R-:W-:-:S02]  /*5380*/  LOP3.LUT R28, R13, 0x800000, RZ, 0xfc, !PT ;  /* 0x008000000d1c7812 */ /* 0x000fc400078efcff */
[----:B------:R-:W-:Y:S02]  /*5390*/  FSETP.NEU.FTZ.AND P0, PT, R26, R29, PT ;  /* 0x0000001d1a00720b */ /* 0x000fe40003f1d000 */
[----:B------:R-:W-:Y:S02]  /*53a0*/  SHF.L.U32 R25, R28, R25, RZ ;  /* 0x000000191c197219 */ /* 0x000fe400000006ff */
[----:B------:R-:W-:Y:S02]  /*53b0*/  SEL R13, R4, RZ, P3 ;  /* 0x000000ff040d7207 */ /* 0x000fe40001800000 */
[----:B------:R-:W-:Y:S02]  /*53c0*/  ISETP.NE.AND P1, PT, R25, RZ, P1 ;  /* 0x000000ff1900720c */ /* 0x000fe40000f25270 */
[----:B------:R-:W-:Y:S02]  /*53d0*/  SHF.R.U32.HI R25, RZ, R13, R28 ;  /* 0x0000000dff197219 */ /* 0x000fe4000001161c */
[----:B------:R-:W-:-:S02]  /*53e0*/  PLOP3.LUT P0, PT, P0, P1, PT, 0xf8, 0x8f ;  /* 0x00000000008f781c */ /* 0x000fc40000703f70 */
[----:B------:R-:W-:Y:S02]  /*53f0*/  SHF.R.U32.HI R13, RZ, 0x1, R25 ;  /* 0x00000001ff0d7819 */ /* 0x000fe40000011619 */
[----:B------:R-:W-:-:S04]  /*5400*/  SEL R4, RZ, 0x1, !P0 ;  /* 0x00000001ff047807 */ /* 0x000fc80004000000 */
[----:B------:R-:W-:-:S04]  /*5410*/  LOP3.LUT R4, R4, 0x1, R13, 0xf8, !PT ;  /* 0x0000000104047812 */ /* 0x000fc800078ef80d */
[----:B------:R-:W-:-:S05]  /*5420*/  LOP3.LUT R4, R4, R25, RZ, 0xc0, !PT ;  /* 0x0000001904047212 */ /* 0x000fca00078ec0ff */
[----:B------:R-:W-:-:S05]  /*5430*/  IMAD.IADD R13, R13, 0x1, R4 ;  /* 0x000000010d0d7824 */ /* 0x000fca00078e0204 */
[----:B------:R-:W-:Y:S01]  /*5440*/  LOP3.LUT R0, R13, R0, RZ, 0xfc, !PT ;  /* 0x000000000d007212 */ /* 0x000fe200078efcff */
[----:B------:R-:W-:Y:S06]  /*5450*/  BRA `(.L_x_62) ;  /* 0x0000000000107947 */ /* 0x000fec0003800000 */
.L_x_61:
[----:B------:R-:W-:-:S04]  /*5460*/  LOP3.LUT R0, R0, 0x80000000, RZ, 0xc0, !PT ;  /* 0x8000000000007812 */ /* 0x000fc800078ec0ff */
[----:B------:R-:W-:Y:S01]  /*5470*/  LOP3.LUT R0, R0, 0x7f800000, RZ, 0xfc, !PT ;  /* 0x7f80000000007812 */ /* 0x000fe200078efcff */
[----:B------:R-:W-:Y:S06]  /*5480*/  BRA `(.L_x_62) ;  /* 0x0000000000047947 */ /* 0x000fec0003800000 */
.L_x_60:
[----:B------:R-:W-:-:S07]  /*5490*/  IMAD R0, R13, 0x800000, R0 ;  /* 0x008000000d007824 */ /* 0x000fce00078e0200 */
.L_x_62:
[----:B------:R-:W-:Y:S05]  /*54a0*/  BSYNC.RECONVERGENT B1 ;  /* 0x0000000000017941 */ /* 0x000fea0003800200 */
.L_x_59:
[----:B------:R-:W-:Y:S05]  /*54b0*/  BRA `(.L_x_63) ;  /* 0x0000000000207947 */ /* 0x000fea0003800000 */
.L_x_58:
[----:B------:R-:W-:-:S04]  /*54c0*/  LOP3.LUT R0, R29, 0x80000000, R0, 0x48, !PT ;  /* 0x800000001d007812 */ /* 0x000fc800078e4800 */
[----:B------:R-:W-:Y:S01]  /*54d0*/  LOP3.LUT R0, R0, 0x7f800000, RZ, 0xfc, !PT ;  /* 0x7f80000000007812 */ /* 0x000fe200078efcff */
[----:B------:R-:W-:Y:S06]  /*54e0*/  BRA `(.L_x_63) ;  /* 0x0000000000147947 */ /* 0x000fec0003800000 */
.L_x_57:
[----:B------:R-:W-:Y:S01]  /*54f0*/  LOP3.LUT R0, R29, 0x80000000, R0, 0x48, !PT ;  /* 0x800000001d007812 */ /* 0x000fe200078e4800 */
[----:B------:R-:W-:Y:S06]  /*5500*/  BRA `(.L_x_63) ;  /* 0x00000000000c7947 */ /* 0x000fec0003800000 */
.L_x_56:
[----:B------:R-:W0:Y:S01]  /*5510*/  MUFU.RSQ R0, -QNAN ;  /* 0xffc0000000007908 */ /* 0x000e220000001400 */
[----:B------:R-:W-:Y:S05]  /*5520*/  BRA `(.L_x_63) ;  /* 0x0000000000047947 */ /* 0x000fea0003800000 */
.L_x_55:
[----:B------:R-:W-:-:S07]  /*5530*/  FADD.FTZ R0, R0, R31 ;  /* 0x0000001f00007221 */ /* 0x000fce0000010000 */
.L_x_63:
[----:B------:R-:W-:Y:S05]  /*5540*/  BSYNC.RECONVERGENT B0 ;  /* 0x0000000000007941 */ /* 0x000fea0003800200 */
.L_x_53:
[----:B------:R-:W-:-:S04]  /*5550*/  IMAD.MOV.U32 R13, RZ, RZ, 0x0 ;  /* 0x00000000ff0d7424 */ /* 0x000fc800078e00ff */
[----:B0-----:R-:W-:Y:S05]  /*5560*/  RET.REL.NODEC R12 `(rtruncnorm_kernel) ;  /* 0xffffffa80ca47950 */ /* 0x001fea0003c3ffff */
.L_x_64:
[----:B------:R-:W-:-:S00]  /*5570*/  BRA `(.L_x_64) ;  /* 0xfffffffc00fc7947 */ /* 0x000fc0000383ffff */
[----:B------:R-:W-:-:S00]  /*5580*/  NOP ;  /* 0x0000000000007918 */ /* 0x000fc00000000000 */
[----:B------:R-:W-:-:S00]  /*5590*/  NOP ;  /* 0x0000000000007918 */ /* 0x000fc00000000000 */
[----:B------:R-:W-:-:S00]  /*55a0*/  NOP ;  /* 0x0000000000007918 */ /* 0x000fc00000000000 */
[----:B------:R-:W-:-:S00]  /*55b0*/  NOP ;  /* 0x0000000000007918 */ /* 0x000fc00000000000 */
[----:B------:R-:W-:-:S00]  /*55c0*/  NOP ;  /* 0x0000000000007918 */ /* 0x000fc00000000000 */
[----:B------:R-:W-:-:S00]  /*55d0*/  NOP ;  /* 0x0000000000007918 */ /* 0x000fc00000000000 */
[----:B------:R-:W-:-:S00]  /*55e0*/  NOP ;  /* 0x0000000000007918 */ /* 0x000fc00000000000 */
[----:B------:R-:W-:-:S00]  /*55f0*/  NOP ;  /* 0x0000000000007918 */ /* 0x000fc00000000000 */
.L_x_66:


//--------------------- .nv.global.init           --------------------------
	.section	.nv.global.init,"aw",@progbits
	.align	4
.nv.global.init:
	.type		mrg32k3aM1SubSeq,@object
	.size		mrg32k3aM1SubSeq,(mrg32k3aM2SubSeq - mrg32k3aM1SubSeq)
mrg32k3aM1SubSeq:
        /*0000*/ 	.byte	0x0b, 0xcc, 0xee, 0x04, 0x73, 0x29, 0x8b, 0x6f, 0xf6, 0x53, 0x03, 0xf6, 0x23, 0xf6, 0xea, 0xda
        /* <DEDUP_REMOVED lines=125> */
	.type		mrg32k3aM2SubSeq,@object
	.size		mrg32k3aM2SubSeq,(mrg32k3aM1 - mrg32k3aM2SubSeq)
mrg32k3aM2SubSeq:
        /* <DEDUP_REMOVED lines=126> */
	.type		mrg32k3aM1,@object
	.size		mrg32k3aM1,(mrg32k3aM1Seq - mrg32k3aM1)
mrg32k3aM1:
        /* <DEDUP_REMOVED lines=144> */
	.type		mrg32k3aM1Seq,@object
	.size		mrg32k3aM1Seq,(mrg32k3aM2 - mrg32k3aM1Seq)
mrg32k3aM1Seq:
        /* <DEDUP_REMOVED lines=144> */
	.type		mrg32k3aM2,@object
	.size		mrg32k3aM2,(mrg32k3aM2Seq - mrg32k3aM2)
mrg32k3aM2:
        /* <DEDUP_REMOVED lines=144> */
	.type		mrg32k3aM2Seq,@object
	.size		mrg32k3aM2Seq,(precalc_xorwow_matrix - mrg32k3aM2Seq)
mrg32k3aM2Seq:
        /* <DEDUP_REMOVED lines=144> */
	.type		precalc_xorwow_matrix,@object
	.size		precalc_xorwow_matrix,(precalc_xorwow_offset_matrix - precalc_xorwow_matrix)
precalc_xorwow_matrix:
        /* <DEDUP_REMOVED lines=6400> */
	.type		precalc_xorwow_offset_matrix,@object
	.size		precalc_xorwow_offset_matrix,(.L_1 - precalc_xorwow_offset_matrix)
precalc_xorwow_offset_matrix:
        /* <DEDUP_REMOVED lines=6400> */
.L_1:


//--------------------- .nv.shared.reserved.0     --------------------------
	.section	.nv.shared.reserved.0,"aw",@nobits
	.weak		__nv_reservedSMEM_offset_0_alias
	.size		__nv_reservedSMEM_offset_0_alias, 0, 64
	.other		__nv_reservedSMEM_offset_0_alias,@"STO_CUDA_RESERVED_SHARED STV_DEFAULT"
__nv_reservedSMEM_offset_0_alias:
	.zero		0
	.zero		64


//--------------------- .nv.constant0.rtruncnorm_kernel --------------------------
	.section	.nv.constant0.rtruncnorm_kernel,"a",@progbits
	.sectionflags	@""
	.align	4
.nv.constant0.rtruncnorm_kernel:
	.zero		956


//--------------------- SYMBOLS --------------------------

	.type		.nv.reservedSmem.offset0,@object
	.size		.nv.reservedSmem.offset0,0x4
